	.target	sm_90a

	.elftype	@"ET_EXEC"


//--------------------- .note.nv.tkinfo           --------------------------
	.section	.note.nv.tkinfo,"",@"SHT_NOTE"
	.sectionflags	@"SHF_NOTE_NV_TKINFO"
	.tkinfo
        /*0018*/ 	.word	0x00000002
        /*0030*/ 	.string	""
        /*0030*/ 	.string	"ptxas"
        /*0030*/ 	.string	"Cuda compilation tools, release 13.0, V13.0.88"
        /*0030*/ 	.string	"Build cuda_13.0.r13.0/compiler.36424714_0"
        /*0030*/ 	.string	"-arch sm_90a -m 64 "



//--------------------- .note.nv.cuinfo           --------------------------
	.section	.note.nv.cuinfo,"",@"SHT_NOTE"
	.sectionflags	@"SHF_NOTE_NV_CUINFO"
        /*0018*/ 	.short	0x0002
        /*001a*/ 	.short	0x005a
        /*001c*/ 	.short	0x0082
	.zero		2


//--------------------- .nv.info                  --------------------------
	.section	.nv.info,"",@"SHT_CUDA_INFO"
	.align	4


	//----- nvinfo : EIATTR_REGCOUNT
	.align		4
        /*0000*/ 	.byte	0x04, 0x2f
        /*0002*/ 	.short	(.L_15 - .L_14)
	.align		4
.L_14:
        /*0004*/ 	.word	index@(_ZN7cutlass13device_kernelINS_4gemm6kernel13GemmUniversalIN4cute5tupleIJiiiiEEENS1_10collective13CollectiveMmaINS1_34MainloopSm90TmaGmmaWarpSpecializedILi14ENS5_IJNS4_1CILi1EEENSA_ILi8EEESB_EEENS1_32KernelTmaWarpSpecializedPingpongEEENS5_IJNSA_ILi64EEESG_NSA_ILi32EEEEEENS_10tfloat32_tENS5_IJlSB_lEEESJ_SK_NS4_8TiledMMAINS4_8MMA_AtomIJNS4_4SM904GMMA29MMA_64x64x8_F32TF32TF32_SS_TNILNSO_7ScaleInE1ELSQ_1EEEEEENS4_6LayoutINS5_IJSB_SB_SB_EEENS5_IJNSA_ILi0EEESV_SV_EEEEENS5_IJNS4_10UnderscoreESY_SY_EEEEENS4_23SM90_TMA_LOAD_MULTICASTENS4_14ComposedLayoutINS4_7SwizzleILi3ELi4ELi3EEENS4_18smem_ptr_flag_bitsILi32EEENST_INS5_IJSC_SH_EEENS5_IJSH_SB_EEEEEEEvNS4_8identityENS4_13SM90_TMA_LOADES1A_vS1B_EENS_8epilogue10collective6detail29Sm90TmaWarpSpecializedAdapterINS1F_15DefaultEpilogueISJ_SK_SK_NS1E_6thread17LinearCombinationISJ_Li1EffLNS1J_9ScaleType4KindE0ELNS_15FloatRoundStyleE2ESJ_EENS1_15EpilogueDefaultEEEEEvvEEEEvNT_6ParamsE)
        /*0008*/ 	.word	0x000000a8


	//----- nvinfo : EIATTR_FRAME_SIZE
	.align		4
.L_15:
        /*000c*/ 	.byte	0x04, 0x11
        /*000e*/ 	.short	(.L_17 - .L_16)
	.align		4
.L_16:
        /*0010*/ 	.word	index@(_ZN7cutlass13device_kernelINS_4gemm6kernel13GemmUniversalIN4cute5tupleIJiiiiEEENS1_10collective13CollectiveMmaINS1_34MainloopSm90TmaGmmaWarpSpecializedILi14ENS5_IJNS4_1CILi1EEENSA_ILi8EEESB_EEENS1_32KernelTmaWarpSpecializedPingpongEEENS5_IJNSA_ILi64EEESG_NSA_ILi32EEEEEENS_10tfloat32_tENS5_IJlSB_lEEESJ_SK_NS4_8TiledMMAINS4_8MMA_AtomIJNS4_4SM904GMMA29MMA_64x64x8_F32TF32TF32_SS_TNILNSO_7ScaleInE1ELSQ_1EEEEEENS4_6LayoutINS5_IJSB_SB_SB_EEENS5_IJNSA_ILi0EEESV_SV_EEEEENS5_IJNS4_10UnderscoreESY_SY_EEEEENS4_23SM90_TMA_LOAD_MULTICASTENS4_14ComposedLayoutINS4_7SwizzleILi3ELi4ELi3EEENS4_18smem_ptr_flag_bitsILi32EEENST_INS5_IJSC_SH_EEENS5_IJSH_SB_EEEEEEEvNS4_8identityENS4_13SM90_TMA_LOADES1A_vS1B_EENS_8epilogue10collective6detail29Sm90TmaWarpSpecializedAdapterINS1F_15DefaultEpilogueISJ_SK_SK_NS1E_6thread17LinearCombinationISJ_Li1EffLNS1J_9ScaleType4KindE0ELNS_15FloatRoundStyleE2ESJ_EENS1_15EpilogueDefaultEEEEEvvEEEEvNT_6ParamsE)
        /*0014*/ 	.word	0x00000008


	//----- nvinfo : EIATTR_MIN_STACK_SIZE
	.align		4
.L_17:
        /*0018*/ 	.byte	0x04, 0x12
        /*001a*/ 	.short	(.L_19 - .L_18)
	.align		4
.L_18:
        /*001c*/ 	.word	index@(_ZN7cutlass13device_kernelINS_4gemm6kernel13GemmUniversalIN4cute5tupleIJiiiiEEENS1_10collective13CollectiveMmaINS1_34MainloopSm90TmaGmmaWarpSpecializedILi14ENS5_IJNS4_1CILi1EEENSA_ILi8EEESB_EEENS1_32KernelTmaWarpSpecializedPingpongEEENS5_IJNSA_ILi64EEESG_NSA_ILi32EEEEEENS_10tfloat32_tENS5_IJlSB_lEEESJ_SK_NS4_8TiledMMAINS4_8MMA_AtomIJNS4_4SM904GMMA29MMA_64x64x8_F32TF32TF32_SS_TNILNSO_7ScaleInE1ELSQ_1EEEEEENS4_6LayoutINS5_IJSB_SB_SB_EEENS5_IJNSA_ILi0EEESV_SV_EEEEENS5_IJNS4_10UnderscoreESY_SY_EEEEENS4_23SM90_TMA_LOAD_MULTICASTENS4_14ComposedLayoutINS4_7SwizzleILi3ELi4ELi3EEENS4_18smem_ptr_flag_bitsILi32EEENST_INS5_IJSC_SH_EEENS5_IJSH_SB_EEEEEEEvNS4_8identityENS4_13SM90_TMA_LOADES1A_vS1B_EENS_8epilogue10collective6detail29Sm90TmaWarpSpecializedAdapterINS1F_15DefaultEpilogueISJ_SK_SK_NS1E_6thread17LinearCombinationISJ_Li1EffLNS1J_9ScaleType4KindE0ELNS_15FloatRoundStyleE2ESJ_EENS1_15EpilogueDefaultEEEEEvvEEEEvNT_6ParamsE)
        /*0020*/ 	.word	0x00000008
.L_19:


//--------------------- .nv.compat                --------------------------
	.section	.nv.compat,"",@"SHT_CUDA_COMPAT_INFO"
	.align	4
        /*0000*/ 	.byte	0x02, 0x09, 0x01, 0x00, 0x02, 0x02, 0x04, 0x00, 0x02, 0x05, 0x05, 0x00, 0x03, 0x07, 0x01, 0x01
        /*0010*/ 	.byte	0x02, 0x03, 0x01, 0x00, 0x02, 0x06, 0x01, 0x00, 0x04, 0x0b, 0x08, 0x00, 0x00, 0x00, 0x00, 0x00
        /*0020*/ 	.byte	0x00, 0x00, 0x00, 0x00


//--------------------- .nv.info._ZN7cutlass13device_kernelINS_4gemm6kernel13GemmUniversalIN4cute5tupleIJiiiiEEENS1_10collective13CollectiveMmaINS1_34MainloopSm90TmaGmmaWarpSpecializedILi14ENS5_IJNS4_1CILi1EEENSA_ILi8EEESB_EEENS1_32KernelTmaWarpSpecializedPingpongEEENS5_IJNSA_ILi64EEESG_NSA_ILi32EEEEEENS_10tfloat32_tENS5_IJlSB_lEEESJ_SK_NS4_8TiledMMAINS4_8MMA_AtomIJNS4_4SM904GMMA29MMA_64x64x8_F32TF32TF32_SS_TNILNSO_7ScaleInE1ELSQ_1EEEEEENS4_6LayoutINS5_IJSB_SB_SB_EEENS5_IJNSA_ILi0EEESV_SV_EEEEENS5_IJNS4_10UnderscoreESY_SY_EEEEENS4_23SM90_TMA_LOAD_MULTICASTENS4_14ComposedLayoutINS4_7SwizzleILi3ELi4ELi3EEENS4_18smem_ptr_flag_bitsILi32EEENST_INS5_IJSC_SH_EEENS5_IJSH_SB_EEEEEEEvNS4_8identityENS4_13SM90_TMA_LOADES1A_vS1B_EENS_8epilogue10collective6detail29Sm90TmaWarpSpecializedAdapterINS1F_15DefaultEpilogueISJ_SK_SK_NS1E_6thread17LinearCombinationISJ_Li1EffLNS1J_9ScaleType4KindE0ELNS_15FloatRoundStyleE2ESJ_EENS1_15EpilogueDefaultEEEEEvvEEEEvNT_6ParamsE --------------------------
	.section	.nv.info._ZN7cutlass13device_kernelINS_4gemm6kernel13GemmUniversalIN4cute5tupleIJiiiiEEENS1_10collective13CollectiveMmaINS1_34MainloopSm90TmaGmmaWarpSpecializedILi14ENS5_IJNS4_1CILi1EEENSA_ILi8EEESB_EEENS1_32KernelTmaWarpSpecializedPingpongEEENS5_IJNSA_ILi64EEESG_NSA_ILi32EEEEEENS_10tfloat32_tENS5_IJlSB_lEEESJ_SK_NS4_8TiledMMAINS4_8MMA_AtomIJNS4_4SM904GMMA29MMA_64x64x8_F32TF32TF32_SS_TNILNSO_7ScaleInE1ELSQ_1EEEEEENS4_6LayoutINS5_IJSB_SB_SB_EEENS5_IJNSA_ILi0EEESV_SV_EEEEENS5_IJNS4_10UnderscoreESY_SY_EEEEENS4_23SM90_TMA_LOAD_MULTICASTENS4_14ComposedLayoutINS4_7SwizzleILi3ELi4ELi3EEENS4_18smem_ptr_flag_bitsILi32EEENST_INS5_IJSC_SH_EEENS5_IJSH_SB_EEEEEEEvNS4_8identityENS4_13SM90_TMA_LOADES1A_vS1B_EENS_8epilogue10collective6detail29Sm90TmaWarpSpecializedAdapterINS1F_15DefaultEpilogueISJ_SK_SK_NS1E_6thread17LinearCombinationISJ_Li1EffLNS1J_9ScaleType4KindE0ELNS_15FloatRoundStyleE2ESJ_EENS1_15EpilogueDefaultEEEEEvvEEEEvNT_6ParamsE,"",@"SHT_CUDA_INFO"
	.sectionflags	@""
	.align	4


	//----- nvinfo : EIATTR_CUDA_API_VERSION
	.align		4
        /*0000*/ 	.byte	0x04, 0x37
        /*0002*/ 	.short	(.L_21 - .L_20)
.L_20:
        /*0004*/ 	.word	0x00000082


	//----- nvinfo : EIATTR_KPARAM_INFO
	.align		4
.L_21:
        /*0008*/ 	.byte	0x04, 0x17
        /*000a*/ 	.short	(.L_23 - .L_22)
.L_22:
        /*000c*/ 	.word	0x00000000
        /*0010*/ 	.short	0x0000
        /*0012*/ 	.short	0x0070
        /*0014*/ 	.byte	0x00, 0xf0, 0x01, 0x10


	//----- nvinfo : EIATTR_SPARSE_MMA_MASK
	.align		4
.L_23:
        /*0018*/ 	.byte	0x03, 0x50
        /*001a*/ 	.short	0x0000


	//----- nvinfo : EIATTR_MAXREG_COUNT
	.align		4
        /*001c*/ 	.byte	0x03, 0x1b
        /*001e*/ 	.short	0x00a8


	//----- nvinfo : EIATTR_NUM_BARRIERS
	.align		4
        /*0020*/ 	.byte	0x02, 0x4c
        /*0022*/ 	.byte	0x01
	.zero		1


	//----- nvinfo : EIATTR_EXTERNS
	.align		4
        /*0024*/ 	.byte	0x04, 0x0f
        /*0026*/ 	.short	(.L_25 - .L_24)


	//   ....[0]....
	.align		4
.L_24:
        /*0028*/ 	.word	index@(__assertfail)


	//----- nvinfo : EIATTR_ANNOTATIONS
	.align		4
.L_25:
        /*002c*/ 	.byte	0x04, 0x55
        /*002e*/ 	.short	(.L_27 - .L_26)


	//   ....[0]....
.L_26:
        /*0030*/ 	.word	0x00000001
        /*0034*/ 	.byte	0xb0, 0x0e, 0x00, 0x00, 0x01, 0x00, 0x00, 0x00, 0x60, 0x46, 0x00, 0x00, 0x01, 0x00, 0x00, 0x00
        /*0044*/ 	.byte	0xe0, 0x52, 0x00, 0x00


	//----- nvinfo : EIATTR_MERCURY_ISA_VERSION
	.align		4
.L_27:
        /*0048*/ 	.byte	0x03, 0x5f
        /*004a*/ 	.short	0x0101


	//----- nvinfo : EIATTR_INT_WARP_WIDE_INSTR_OFFSETS
	.align		4
        /*004c*/ 	.byte	0x04, 0x31
        /*004e*/ 	.short	(.L_29 - .L_28)


	//   ....[0]....
.L_28:
        /*0050*/ 	.word	0x00000600


	//   ....[1]....
        /*0054*/ 	.word	0x00000640


	//   ....[2]....
        /*0058*/ 	.word	0x00000780


	//   ....[3]....
        /*005c*/ 	.word	0x00000790


	//   ....[4]....
        /*0060*/ 	.word	0x000007b0


	//   ....[5]....
        /*0064*/ 	.word	0x000007d0


	//   ....[6]....
        /*0068*/ 	.word	0x00000880


	//   ....[7]....
        /*006c*/ 	.word	0x000008d0


	//----- nvinfo : EIATTR_COOP_GROUP_MASK_REGIDS
	.align		4
.L_29:
        /*0070*/ 	.byte	0x04, 0x29
        /*0072*/ 	.short	(.L_31 - .L_30)


	//   ....[0]....
.L_30:
        /*0074*/ 	.word	0xffffffff


	//   ....[1]....
        /*0078*/ 	.word	0xffffffff


	//   ....[2]....
        /*007c*/ 	.word	0xffffffff


	//   ....[3]....
        /*0080*/ 	.word	0xffffffff


	//   ....[4]....
        /*0084*/ 	.word	0xffffffff


	//   ....[5]....
        /*0088*/ 	.word	0xffffffff


	//   ....[6]....
        /*008c*/ 	.word	0xffffffff


	//----- nvinfo : EIATTR_COOP_GROUP_INSTR_OFFSETS
	.align		4
.L_31:
        /*0090*/ 	.byte	0x04, 0x28
        /*0092*/ 	.short	(.L_33 - .L_32)


	//   ....[0]....
.L_32:
        /*0094*/ 	.word	0x00000070


	//   ....[1]....
        /*0098*/ 	.word	0x00000080


	//   ....[2]....
        /*009c*/ 	.word	0x00000140


	//   ....[3]....
        /*00a0*/ 	.word	0x00000440


	//   ....[4]....
        /*00a4*/ 	.word	0x00000480


	//   ....[5]....
        /*00a8*/ 	.word	0x00000920


	//   ....[6]....
        /*00ac*/ 	.word	0x00000a50


	//----- nvinfo : EIATTR_REG_RECONFIG
	.align		4
.L_33:
        /*00b0*/ 	.byte	0x01, 0x54
	.zero		2


	//----- nvinfo : EIATTR_SYSCALL_OFFSETS
	.align		4
        /*00b4*/ 	.byte	0x04, 0x46
        /*00b6*/ 	.short	(.L_35 - .L_34)


	//   ....[0]....
.L_34:
        /*00b8*/ 	.word	0x00001970


	//----- nvinfo : EIATTR_MBARRIER_INSTR_OFFSETS
	.align		4
.L_35:
        /*00bc*/ 	.byte	0x04, 0x39
        /*00be*/ 	.short	(.L_37 - .L_36)


	//   ....[0]....
.L_36:
        /*00c0*/ 	.word	0x00000260
        /*00c4*/ 	.word	0x000000ff
        /*00c8*/ 	.word	0x00000000
        /*00cc*/ 	.short	0x0100
        /*00ce*/ 	.byte	0x08
	.zero		1


	//   ....[1]....
        /*00d0*/ 	.word	0x00000270
        /*00d4*/ 	.word	0x000000ff
        /*00d8*/ 	.word	0x00000070
        /*00dc*/ 	.short	0x0100
        /*00de*/ 	.byte	0x08
	.zero		1


	//   ....[2]....
        /*00e0*/ 	.word	0x00000280
        /*00e4*/ 	.word	0x000000ff
        /*00e8*/ 	.word	0x00000008
        /*00ec*/ 	.short	0x0100
        /*00ee*/ 	.byte	0x08
	.zero		1


	//   ....[3]....
        /*00f0*/ 	.word	0x00000290
        /*00f4*/ 	.word	0x000000ff
        /*00f8*/ 	.word	0x00000078
        /*00fc*/ 	.short	0x0100
        /*00fe*/ 	.byte	0x08
	.zero		1


	//   ....[4]....
        /*0100*/ 	.word	0x000002a0
        /*0104*/ 	.word	0x000000ff
        /*0108*/ 	.word	0x00000010
        /*010c*/ 	.short	0x0100
        /*010e*/ 	.byte	0x08
	.zero		1


	//   ....[5]....
        /*0110*/ 	.word	0x000002b0
        /*0114*/ 	.word	0x000000ff
        /*0118*/ 	.word	0x00000080
        /*011c*/ 	.short	0x0100
        /*011e*/ 	.byte	0x08
	.zero		1


	//   ....[6]....
        /*0120*/ 	.word	0x000002c0
        /*0124*/ 	.word	0x000000ff
        /*0128*/ 	.word	0x00000018
        /*012c*/ 	.short	0x0100
        /*012e*/ 	.byte	0x08
	.zero		1


	//   ....[7]....
        /*0130*/ 	.word	0x000002d0
        /*0134*/ 	.word	0x000000ff
        /*0138*/ 	.word	0x00000088
        /*013c*/ 	.short	0x0100
        /*013e*/ 	.byte	0x08
	.zero		1


	//   ....[8]....
        /*0140*/ 	.word	0x000002e0
        /*0144*/ 	.word	0x000000ff
        /*0148*/ 	.word	0x00000020
        /*014c*/ 	.short	0x0100
        /*014e*/ 	.byte	0x08
	.zero		1


	//   ....[9]....
        /*0150*/ 	.word	0x000002f0
        /*0154*/ 	.word	0x000000ff
        /*0158*/ 	.word	0x00000090
        /*015c*/ 	.short	0x0100
        /*015e*/ 	.byte	0x08
	.zero		1


	//   ....[10]....
        /*0160*/ 	.word	0x00000300
        /*0164*/ 	.word	0x000000ff
        /*0168*/ 	.word	0x00000028
        /*016c*/ 	.short	0x0100
        /*016e*/ 	.byte	0x08
	.zero		1


	//   ....[11]....
        /*0170*/ 	.word	0x00000310
        /*0174*/ 	.word	0x000000ff
        /*0178*/ 	.word	0x00000098
        /*017c*/ 	.short	0x0100
        /*017e*/ 	.byte	0x08
	.zero		1


	//   ....[12]....
        /*0180*/ 	.word	0x00000320
        /*0184*/ 	.word	0x000000ff
        /*0188*/ 	.word	0x00000030
        /*018c*/ 	.short	0x0100
        /*018e*/ 	.byte	0x08
	.zero		1


	//   ....[13]....
        /*0190*/ 	.word	0x00000330
        /*0194*/ 	.word	0x000000ff
        /*0198*/ 	.word	0x000000a0
        /*019c*/ 	.short	0x0100
        /*019e*/ 	.byte	0x08
	.zero		1


	//   ....[14]....
        /*01a0*/ 	.word	0x00000340
        /*01a4*/ 	.word	0x000000ff
        /*01a8*/ 	.word	0x00000038
        /*01ac*/ 	.short	0x0100
        /*01ae*/ 	.byte	0x08
	.zero		1


	//   ....[15]....
        /*01b0*/ 	.word	0x00000350
        /*01b4*/ 	.word	0x000000ff
        /*01b8*/ 	.word	0x000000a8
        /*01bc*/ 	.short	0x0100
        /*01be*/ 	.byte	0x08
	.zero		1


	//   ....[16]....
        /*01c0*/ 	.word	0x00000360
        /*01c4*/ 	.word	0x000000ff
        /*01c8*/ 	.word	0x00000040
        /*01cc*/ 	.short	0x0100
        /*01ce*/ 	.byte	0x08
	.zero		1


	//   ....[17]....
        /*01d0*/ 	.word	0x00000370
        /*01d4*/ 	.word	0x000000ff
        /*01d8*/ 	.word	0x000000b0
        /*01dc*/ 	.short	0x0100
        /*01de*/ 	.byte	0x08
	.zero		1


	//   ....[18]....
        /*01e0*/ 	.word	0x00000380
        /*01e4*/ 	.word	0x000000ff
        /*01e8*/ 	.word	0x00000048
        /*01ec*/ 	.short	0x0100
        /*01ee*/ 	.byte	0x08
	.zero		1


	//   ....[19]....
        /*01f0*/ 	.word	0x00000390
        /*01f4*/ 	.word	0x000000ff
        /*01f8*/ 	.word	0x000000b8
        /*01fc*/ 	.short	0x0100
        /*01fe*/ 	.byte	0x08
	.zero		1


	//   ....[20]....
        /*0200*/ 	.word	0x000003a0
        /*0204*/ 	.word	0x000000ff
        /*0208*/ 	.word	0x00000050
        /*020c*/ 	.short	0x0100
        /*020e*/ 	.byte	0x08
	.zero		1


	//   ....[21]....
        /*0210*/ 	.word	0x000003b0
        /*0214*/ 	.word	0x000000ff
        /*0218*/ 	.word	0x000000c0
        /*021c*/ 	.short	0x0100
        /*021e*/ 	.byte	0x08
	.zero		1


	//   ....[22]....
        /*0220*/ 	.word	0x000003c0
        /*0224*/ 	.word	0x000000ff
        /*0228*/ 	.word	0x00000058
        /*022c*/ 	.short	0x0100
        /*022e*/ 	.byte	0x08
	.zero		1


	//   ....[23]....
        /*0230*/ 	.word	0x000003d0
        /*0234*/ 	.word	0x000000ff
        /*0238*/ 	.word	0x000000c8
        /*023c*/ 	.short	0x0100
        /*023e*/ 	.byte	0x08
	.zero		1


	//   ....[24]....
        /*0240*/ 	.word	0x000003e0
        /*0244*/ 	.word	0x000000ff
        /*0248*/ 	.word	0x00000060
        /*024c*/ 	.short	0x0100
        /*024e*/ 	.byte	0x08
	.zero		1


	//   ....[25]....
        /*0250*/ 	.word	0x000003f0
        /*0254*/ 	.word	0x000000ff
        /*0258*/ 	.word	0x000000d0
        /*025c*/ 	.short	0x0100
        /*025e*/ 	.byte	0x08
	.zero		1


	//   ....[26]....
        /*0260*/ 	.word	0x00000400
        /*0264*/ 	.word	0x000000ff
        /*0268*/ 	.word	0x00000068
        /*026c*/ 	.short	0x0100
        /*026e*/ 	.byte	0x08
	.zero		1


	//   ....[27]....
        /*0270*/ 	.word	0x00000410
        /*0274*/ 	.word	0x000000ff
        /*0278*/ 	.word	0x000000d8
        /*027c*/ 	.short	0x0100
        /*027e*/ 	.byte	0x08
	.zero		1


	//   ....[28]....
        /*0280*/ 	.word	0x00000900
        /*0284*/ 	.word	0x000000ff
        /*0288*/ 	.word	0x00000110
        /*028c*/ 	.short	0x0100
        /*028e*/ 	.byte	0x08
	.zero		1


	//   ....[29]....
        /*0290*/ 	.word	0x000009a0
        /*0294*/ 	.word	0x000000ff
        /*0298*/ 	.word	0x00000118
        /*029c*/ 	.short	0x0100
        /*029e*/ 	.byte	0x08
	.zero		1


	//   ....[30]....
        /*02a0*/ 	.word	0x000009d0
        /*02a4*/ 	.word	0x000000ff
        /*02a8*/ 	.word	0x000000f0
        /*02ac*/ 	.short	0x0100
        /*02ae*/ 	.byte	0x09
	.zero		1


	//   ....[31]....
        /*02b0*/ 	.word	0x000009e0
        /*02b4*/ 	.word	0x000000ff
        /*02b8*/ 	.word	0x000000f8
        /*02bc*/ 	.short	0x0100
        /*02be*/ 	.byte	0x09
	.zero		1


	//   ....[32]....
        /*02c0*/ 	.word	0x000009f0
        /*02c4*/ 	.word	0x000000ff
        /*02c8*/ 	.word	0x00000100
        /*02cc*/ 	.short	0x0100
        /*02ce*/ 	.byte	0x09
	.zero		1


	//   ....[33]....
        /*02d0*/ 	.word	0x00000a00
        /*02d4*/ 	.word	0x000000ff
        /*02d8*/ 	.word	0x00000108
        /*02dc*/ 	.short	0x0100
        /*02de*/ 	.byte	0x09
	.zero		1


	//   ....[34]....
        /*02e0*/ 	.word	0x00001850
        /*02e4*/ 	.word	0x0000003e
        /*02e8*/ 	.word	0x00000000
        /*02ec*/ 	.short	0x010a
        /*02ee*/ 	.byte	0x2a
	.zero		1


	//   ....[35]....
        /*02f0*/ 	.word	0x000019f0
        /*02f4*/ 	.word	0x00000003
        /*02f8*/ 	.word	0x00000000
        /*02fc*/ 	.short	0x010a
        /*02fe*/ 	.byte	0x3f
	.zero		1


	//   ....[36]....
        /*0300*/ 	.word	0x00001a30
        /*0304*/ 	.word	0x00000003
        /*0308*/ 	.word	0x00000000
        /*030c*/ 	.short	0x010a
        /*030e*/ 	.byte	0x3f
	.zero		1


	//   ....[37]....
        /*0310*/ 	.word	0x00001d30
        /*0314*/ 	.word	0x000000ff
        /*0318*/ 	.word	0x00000000
        /*031c*/ 	.short	0x010a
        /*031e*/ 	.byte	0x04
	.zero		1


	//   ....[38]....
        /*0320*/ 	.word	0x00001d70
        /*0324*/ 	.word	0x000000ff
        /*0328*/ 	.word	0x00000000
        /*032c*/ 	.short	0x010a
        /*032e*/ 	.byte	0x04
	.zero		1


	//   ....[39]....
        /*0330*/ 	.word	0x00001fd0
        /*0334*/ 	.word	0x00000005
        /*0338*/ 	.word	0x00000000
        /*033c*/ 	.short	0x0101
        /*033e*/ 	.byte	0x3f
	.zero		1


	//   ....[40]....
        /*0340*/ 	.word	0x000020d0
        /*0344*/ 	.word	0x0000003f
        /*0348*/ 	.word	0x00000000
        /*034c*/ 	.short	0x0101
        /*034e*/ 	.byte	0x2f
	.zero		1


	//   ....[41]....
        /*0350*/ 	.word	0x000021f0
        /*0354*/ 	.word	0x00000000
        /*0358*/ 	.word	0x00000000
        /*035c*/ 	.short	0x0101
        /*035e*/ 	.byte	0x3f
	.zero		1


	//   ....[42]....
        /*0360*/ 	.word	0x000022b0
        /*0364*/ 	.word	0x0000003e
        /*0368*/ 	.word	0x00000010
        /*036c*/ 	.short	0x010a
        /*036e*/ 	.byte	0x2a
	.zero		1


	//   ....[43]....
        /*0370*/ 	.word	0x00004680
        /*0374*/ 	.word	0x00000041
        /*0378*/ 	.word	0x00000000
        /*037c*/ 	.short	0x0101
        /*037e*/ 	.byte	0x2f
	.zero		1


	//   ....[44]....
        /*0380*/ 	.word	0x00005020
        /*0384*/ 	.word	0x0000000c
        /*0388*/ 	.word	0x00000070
        /*038c*/ 	.short	0x010a
        /*038e*/ 	.byte	0x3f
	.zero		1


	//   ....[45]....
        /*0390*/ 	.word	0x00005470
        /*0394*/ 	.word	0x00000004
        /*0398*/ 	.word	0x00000118
        /*039c*/ 	.short	0x0101
        /*039e*/ 	.byte	0x3f
	.zero		1


	//   ....[46]....
        /*03a0*/ 	.word	0x00005b80
        /*03a4*/ 	.word	0x00000007
        /*03a8*/ 	.word	0x00000000
        /*03ac*/ 	.short	0x010a
        /*03ae*/ 	.byte	0x3f
	.zero		1


	//   ....[47]....
        /*03b0*/ 	.word	0x00005c00
        /*03b4*/ 	.word	0x00000009
        /*03b8*/ 	.word	0x00000000
        /*03bc*/ 	.short	0x010a
        /*03be*/ 	.byte	0x3f
	.zero		1


	//   ....[48]....
        /*03c0*/ 	.word	0x00005c90
        /*03c4*/ 	.word	0x00000006
        /*03c8*/ 	.word	0x00000000
        /*03cc*/ 	.short	0x010a
        /*03ce*/ 	.byte	0x3f
	.zero		1


	//   ....[49]....
        /*03d0*/ 	.word	0x00005d20
        /*03d4*/ 	.word	0x00000009
        /*03d8*/ 	.word	0x00000000
        /*03dc*/ 	.short	0x010a
        /*03de*/ 	.byte	0x3f
	.zero		1


	//   ....[50]....
        /*03e0*/ 	.word	0x00005db0
        /*03e4*/ 	.word	0x00000006
        /*03e8*/ 	.word	0x00000000
        /*03ec*/ 	.short	0x010a
        /*03ee*/ 	.byte	0x3f
	.zero		1


	//   ....[51]....
        /*03f0*/ 	.word	0x00005e40
        /*03f4*/ 	.word	0x00000009
        /*03f8*/ 	.word	0x00000000
        /*03fc*/ 	.short	0x010a
        /*03fe*/ 	.byte	0x3f
	.zero		1


	//   ....[52]....
        /*0400*/ 	.word	0x00005ed0
        /*0404*/ 	.word	0x00000006
        /*0408*/ 	.word	0x00000000
        /*040c*/ 	.short	0x010a
        /*040e*/ 	.byte	0x3f
	.zero		1


	//   ....[53]....
        /*0410*/ 	.word	0x00005f60
        /*0414*/ 	.word	0x00000009
        /*0418*/ 	.word	0x00000000
        /*041c*/ 	.short	0x010a
        /*041e*/ 	.byte	0x3f
	.zero		1


	//   ....[54]....
        /*0420*/ 	.word	0x00005ff0
        /*0424*/ 	.word	0x00000006
        /*0428*/ 	.word	0x00000000
        /*042c*/ 	.short	0x010a
        /*042e*/ 	.byte	0x3f
	.zero		1


	//   ....[55]....
        /*0430*/ 	.word	0x00006080
        /*0434*/ 	.word	0x00000009
        /*0438*/ 	.word	0x00000000
        /*043c*/ 	.short	0x010a
        /*043e*/ 	.byte	0x3f
	.zero		1


	//   ....[56]....
        /*0440*/ 	.word	0x00006110
        /*0444*/ 	.word	0x00000006
        /*0448*/ 	.word	0x00000000
        /*044c*/ 	.short	0x010a
        /*044e*/ 	.byte	0x3f
	.zero		1


	//   ....[57]....
        /*0450*/ 	.word	0x000061a0
        /*0454*/ 	.word	0x00000009
        /*0458*/ 	.word	0x00000000
        /*045c*/ 	.short	0x010a
        /*045e*/ 	.byte	0x3f
	.zero		1


	//   ....[58]....
        /*0460*/ 	.word	0x00006230
        /*0464*/ 	.word	0x00000006
        /*0468*/ 	.word	0x00000000
        /*046c*/ 	.short	0x010a
        /*046e*/ 	.byte	0x3f
	.zero		1


	//   ....[59]....
        /*0470*/ 	.word	0x000062c0
        /*0474*/ 	.word	0x00000003
        /*0478*/ 	.word	0x00000000
        /*047c*/ 	.short	0x010a
        /*047e*/ 	.byte	0x3f
	.zero		1


	//   ....[60]....
        /*0480*/ 	.word	0x00006320
        /*0484*/ 	.word	0x00000040
        /*0488*/ 	.word	0x00000000
        /*048c*/ 	.short	0x010a
        /*048e*/ 	.byte	0x3f
	.zero		1


	//   ....[61]....
        /*0490*/ 	.word	0x00006370
        /*0494*/ 	.word	0x00000003
        /*0498*/ 	.word	0x00000000
        /*049c*/ 	.short	0x010a
        /*049e*/ 	.byte	0x3f
	.zero		1


	//   ....[62]....
        /*04a0*/ 	.word	0x000063d0
        /*04a4*/ 	.word	0x00000005
        /*04a8*/ 	.word	0x00000000
        /*04ac*/ 	.short	0x010a
        /*04ae*/ 	.byte	0x3f
	.zero		1


	//   ....[63]....
        /*04b0*/ 	.word	0x00006420
        /*04b4*/ 	.word	0x00000040
        /*04b8*/ 	.word	0x00000010
        /*04bc*/ 	.short	0x010a
        /*04be*/ 	.byte	0x3f
	.zero		1


	//   ....[64]....
        /*04c0*/ 	.word	0x000064f0
        /*04c4*/ 	.word	0x0000000c
        /*04c8*/ 	.word	0x00000070
        /*04cc*/ 	.short	0x010a
        /*04ce*/ 	.byte	0x3f
	.zero		1


	//   ....[65]....
        /*04d0*/ 	.word	0x000065c0
        /*04d4*/ 	.word	0x00000007
        /*04d8*/ 	.word	0x00000000
        /*04dc*/ 	.short	0x010a
        /*04de*/ 	.byte	0x3f
	.zero		1


	//   ....[66]....
        /*04e0*/ 	.word	0x00006610
        /*04e4*/ 	.word	0x00000009
        /*04e8*/ 	.word	0x00000000
        /*04ec*/ 	.short	0x010a
        /*04ee*/ 	.byte	0x3f
	.zero		1


	//   ....[67]....
        /*04f0*/ 	.word	0x00006660
        /*04f4*/ 	.word	0x00000006
        /*04f8*/ 	.word	0x00000000
        /*04fc*/ 	.short	0x010a
        /*04fe*/ 	.byte	0x3f
	.zero		1


	//   ....[68]....
        /*0500*/ 	.word	0x000066b0
        /*0504*/ 	.word	0x00000009
        /*0508*/ 	.word	0x00000000
        /*050c*/ 	.short	0x010a
        /*050e*/ 	.byte	0x3f
	.zero		1


	//   ....[69]....
        /*0510*/ 	.word	0x00006700
        /*0514*/ 	.word	0x00000006
        /*0518*/ 	.word	0x00000000
        /*051c*/ 	.short	0x010a
        /*051e*/ 	.byte	0x3f
	.zero		1


	//   ....[70]....
        /*0520*/ 	.word	0x00006750
        /*0524*/ 	.word	0x00000009
        /*0528*/ 	.word	0x00000000
        /*052c*/ 	.short	0x010a
        /*052e*/ 	.byte	0x3f
	.zero		1


	//   ....[71]....
        /*0530*/ 	.word	0x000067a0
        /*0534*/ 	.word	0x00000006
        /*0538*/ 	.word	0x00000000
        /*053c*/ 	.short	0x010a
        /*053e*/ 	.byte	0x3f
	.zero		1


	//   ....[72]....
        /*0540*/ 	.word	0x000067f0
        /*0544*/ 	.word	0x00000009
        /*0548*/ 	.word	0x00000000
        /*054c*/ 	.short	0x010a
        /*054e*/ 	.byte	0x3f
	.zero		1


	//   ....[73]....
        /*0550*/ 	.word	0x00006840
        /*0554*/ 	.word	0x00000006
        /*0558*/ 	.word	0x00000000
        /*055c*/ 	.short	0x010a
        /*055e*/ 	.byte	0x3f
	.zero		1


	//   ....[74]....
        /*0560*/ 	.word	0x00006890
        /*0564*/ 	.word	0x00000009
        /*0568*/ 	.word	0x00000000
        /*056c*/ 	.short	0x010a
        /*056e*/ 	.byte	0x3f
	.zero		1


	//   ....[75]....
        /*0570*/ 	.word	0x000068e0
        /*0574*/ 	.word	0x00000006
        /*0578*/ 	.word	0x00000000
        /*057c*/ 	.short	0x010a
        /*057e*/ 	.byte	0x3f
	.zero		1


	//   ....[76]....
        /*0580*/ 	.word	0x00006930
        /*0584*/ 	.word	0x00000009
        /*0588*/ 	.word	0x00000000
        /*058c*/ 	.short	0x010a
        /*058e*/ 	.byte	0x3f
	.zero		1


	//   ....[77]....
        /*0590*/ 	.word	0x00006980
        /*0594*/ 	.word	0x00000006
        /*0598*/ 	.word	0x00000000
        /*059c*/ 	.short	0x010a
        /*059e*/ 	.byte	0x3f
	.zero		1


	//----- nvinfo : EIATTR_NUM_MBARRIERS
	.align		4
.L_37:
        /*05a0*/ 	.byte	0x03, 0x38
        /*05a2*/ 	.short	0x0022


	//----- nvinfo : EIATTR_EXIT_INSTR_OFFSETS
	.align		4
        /*05a4*/ 	.byte	0x04, 0x1c
        /*05a6*/ 	.short	(.L_39 - .L_38)


	//   ....[0]....
.L_38:
        /*05a8*/ 	.word	0x00001500


	//   ....[1]....
        /*05ac*/ 	.word	0x00001560


	//   ....[2]....
        /*05b0*/ 	.word	0x00004d10


	//   ....[3]....
        /*05b4*/ 	.word	0x00004d40


	//   ....[4]....
        /*05b8*/ 	.word	0x00006310


	//----- nvinfo : EIATTR_MAX_THREADS
	.align		4
.L_39:
        /*05bc*/ 	.byte	0x04, 0x05
        /*05be*/ 	.short	(.L_41 - .L_40)
.L_40:
        /*05c0*/ 	.word	0x00000180
        /*05c4*/ 	.word	0x00000001
        /*05c8*/ 	.word	0x00000001


	//----- nvinfo : EIATTR_CRS_STACK_SIZE
	.align		4
.L_41:
        /*05cc*/ 	.byte	0x04, 0x1e
        /*05ce*/ 	.short	(.L_43 - .L_42)
.L_42:
        /*05d0*/ 	.word	0x00000000


	//----- nvinfo : EIATTR_CBANK_PARAM_SIZE
	.align		4
.L_43:
        /*05d4*/ 	.byte	0x03, 0x19
        /*05d6*/ 	.short	0x0470


	//----- nvinfo : EIATTR_PARAM_CBANK
	.align		4
        /*05d8*/ 	.byte	0x04, 0x0a
        /*05da*/ 	.short	(.L_45 - .L_44)
	.align		4
.L_44:
        /*05dc*/ 	.word	index@(.nv.constant0._ZN7cutlass13device_kernelINS_4gemm6kernel13GemmUniversalIN4cute5tupleIJiiiiEEENS1_10collective13CollectiveMmaINS1_34MainloopSm90TmaGmmaWarpSpecializedILi14ENS5_IJNS4_1CILi1EEENSA_ILi8EEESB_EEENS1_32KernelTmaWarpSpecializedPingpongEEENS5_IJNSA_ILi64EEESG_NSA_ILi32EEEEEENS_10tfloat32_tENS5_IJlSB_lEEESJ_SK_NS4_8TiledMMAINS4_8MMA_AtomIJNS4_4SM904GMMA29MMA_64x64x8_F32TF32TF32_SS_TNILNSO_7ScaleInE1ELSQ_1EEEEEENS4_6LayoutINS5_IJSB_SB_SB_EEENS5_IJNSA_ILi0EEESV_SV_EEEEENS5_IJNS4_10UnderscoreESY_SY_EEEEENS4_23SM90_TMA_LOAD_MULTICASTENS4_14ComposedLayoutINS4_7SwizzleILi3ELi4ELi3EEENS4_18smem_ptr_flag_bitsILi32EEENST_INS5_IJSC_SH_EEENS5_IJSH_SB_EEEEEEEvNS4_8identityENS4_13SM90_TMA_LOADES1A_vS1B_EENS_8epilogue10collective6detail29Sm90TmaWarpSpecializedAdapterINS1F_15DefaultEpilogueISJ_SK_SK_NS1E_6thread17LinearCombinationISJ_Li1EffLNS1J_9ScaleType4KindE0ELNS_15FloatRoundStyleE2ESJ_EENS1_15EpilogueDefaultEEEEEvvEEEEvNT_6ParamsE)
        /*05e0*/ 	.short	0x0210
        /*05e2*/ 	.short	0x0470


	//----- nvinfo : EIATTR_SW_WAR
	.align		4
.L_45:
        /*05e4*/ 	.byte	0x04, 0x36
        /*05e6*/ 	.short	(.L_47 - .L_46)
.L_46:
        /*05e8*/ 	.word	0x00000008
.L_47:


//--------------------- .nv.callgraph             --------------------------
	.section	.nv.callgraph,"",@"SHT_CUDA_CALLGRAPH"
	.align	4
	.sectionentsize	8
	.align		4
        /*0000*/ 	.word	0x00000000
	.align		4
        /*0004*/ 	.word	0xffffffff
	.align		4
        /*0008*/ 	.word	index@(_ZN7cutlass13device_kernelINS_4gemm6kernel13GemmUniversalIN4cute5tupleIJiiiiEEENS1_10collective13CollectiveMmaINS1_34MainloopSm90TmaGmmaWarpSpecializedILi14ENS5_IJNS4_1CILi1EEENSA_ILi8EEESB_EEENS1_32KernelTmaWarpSpecializedPingpongEEENS5_IJNSA_ILi64EEESG_NSA_ILi32EEEEEENS_10tfloat32_tENS5_IJlSB_lEEESJ_SK_NS4_8TiledMMAINS4_8MMA_AtomIJNS4_4SM904GMMA29MMA_64x64x8_F32TF32TF32_SS_TNILNSO_7ScaleInE1ELSQ_1EEEEEENS4_6LayoutINS5_IJSB_SB_SB_EEENS5_IJNSA_ILi0EEESV_SV_EEEEENS5_IJNS4_10UnderscoreESY_SY_EEEEENS4_23SM90_TMA_LOAD_MULTICASTENS4_14ComposedLayoutINS4_7SwizzleILi3ELi4ELi3EEENS4_18smem_ptr_flag_bitsILi32EEENST_INS5_IJSC_SH_EEENS5_IJSH_SB_EEEEEEEvNS4_8identityENS4_13SM90_TMA_LOADES1A_vS1B_EENS_8epilogue10collective6detail29Sm90TmaWarpSpecializedAdapterINS1F_15DefaultEpilogueISJ_SK_SK_NS1E_6thread17LinearCombinationISJ_Li1EffLNS1J_9ScaleType4KindE0ELNS_15FloatRoundStyleE2ESJ_EENS1_15EpilogueDefaultEEEEEvvEEEEvNT_6ParamsE)
	.align		4
        /*000c*/ 	.word	index@(__assertfail)
	.align		4
        /*0010*/ 	.word	0x00000000
	.align		4
        /*0014*/ 	.word	0xfffffffe
	.align		4
        /*0018*/ 	.word	0x00000000
	.align		4
        /*001c*/ 	.word	0xfffffffd
	.align		4
        /*0020*/ 	.word	0x00000000
	.align		4
        /*0024*/ 	.word	0xfffffffc


//--------------------- .nv.constant4             --------------------------
	.section	.nv.constant4,"a",@progbits
	.align	8
	.align		8
.nv.constant4:
        /*0000*/ 	.dword	__assertfail
	.align		8
        /*0008*/ 	.dword	__unnamed_1
	.align		8
        /*0010*/ 	.dword	_ZN40_INTERNAL_f7ea4014_4_k_cu_bac4aae8_223784cuda3std3__45__cpo5beginE
	.align		8
        /*0018*/ 	.dword	_ZN40_INTERNAL_f7ea4014_4_k_cu_bac4aae8_223784cuda3std3__45__cpo3endE
	.align		8
        /*0020*/ 	.dword	_ZN40_INTERNAL_f7ea4014_4_k_cu_bac4aae8_223784cuda3std3__45__cpo6cbeginE
	.align		8
        /*0028*/ 	.dword	_ZN40_INTERNAL_f7ea4014_4_k_cu_bac4aae8_223784cuda3std3__45__cpo4cendE
	.align		8
        /*0030*/ 	.dword	_ZN40_INTERNAL_f7ea4014_4_k_cu_bac4aae8_223784cuda3std3__442_GLOBAL__N__f7ea4014_4_k_cu_bac4aae8_223786ignoreE
	.align		8
        /*0038*/ 	.dword	_ZN40_INTERNAL_f7ea4014_4_k_cu_bac4aae8_223784cuda3std3__419piecewise_constructE
	.align		8
        /*0040*/ 	.dword	_ZN40_INTERNAL_f7ea4014_4_k_cu_bac4aae8_223784cuda3std3__48in_placeE
	.align		8
        /*0048*/ 	.dword	_ZN40_INTERNAL_f7ea4014_4_k_cu_bac4aae8_223784cuda3std6ranges3__45__cpo4swapE
	.align		8
        /*0050*/ 	.dword	_ZN40_INTERNAL_f7ea4014_4_k_cu_bac4aae8_223784cuda3std6ranges3__45__cpo9iter_moveE
	.align		8
        /*0058*/ 	.dword	_ZN40_INTERNAL_f7ea4014_4_k_cu_bac4aae8_223784cute7productE
	.align		8
        /*0060*/ 	.dword	_ZN40_INTERNAL_f7ea4014_4_k_cu_bac4aae8_223784cute1_E
	.align		8
        /*0068*/ 	.dword	$str$22
	.align		8
        /*0070*/ 	.dword	$str$23


//--------------------- .text._ZN7cutlass13device_kernelINS_4gemm6kernel13GemmUniversalIN4cute5tupleIJiiiiEEENS1_10collective13CollectiveMmaINS1_34MainloopSm90TmaGmmaWarpSpecializedILi14ENS5_IJNS4_1CILi1EEENSA_ILi8EEESB_EEENS1_32KernelTmaWarpSpecializedPingpongEEENS5_IJNSA_ILi64EEESG_NSA_ILi32EEEEEENS_10tfloat32_tENS5_IJlSB_lEEESJ_SK_NS4_8TiledMMAINS4_8MMA_AtomIJNS4_4SM904GMMA29MMA_64x64x8_F32TF32TF32_SS_TNILNSO_7ScaleInE1ELSQ_1EEEEEENS4_6LayoutINS5_IJSB_SB_SB_EEENS5_IJNSA_ILi0EEESV_SV_EEEEENS5_IJNS4_10UnderscoreESY_SY_EEEEENS4_23SM90_TMA_LOAD_MULTICASTENS4_14ComposedLayoutINS4_7SwizzleILi3ELi4ELi3EEENS4_18smem_ptr_flag_bitsILi32EEENST_INS5_IJSC_SH_EEENS5_IJSH_SB_EEEEEEEvNS4_8identityENS4_13SM90_TMA_LOADES1A_vS1B_EENS_8epilogue10collective6detail29Sm90TmaWarpSpecializedAdapterINS1F_15DefaultEpilogueISJ_SK_SK_NS1E_6thread17LinearCombinationISJ_Li1EffLNS1J_9ScaleType4KindE0ELNS_15FloatRoundStyleE2ESJ_EENS1_15EpilogueDefaultEEEEEvvEEEEvNT_6ParamsE --------------------------
	.section	.text._ZN7cutlass13device_kernelINS_4gemm6kernel13GemmUniversalIN4cute5tupleIJiiiiEEENS1_10collective13CollectiveMmaINS1_34MainloopSm90TmaGmmaWarpSpecializedILi14ENS5_IJNS4_1CILi1EEENSA_ILi8EEESB_EEENS1_32KernelTmaWarpSpecializedPingpongEEENS5_IJNSA_ILi64EEESG_NSA_ILi32EEEEEENS_10tfloat32_tENS5_IJlSB_lEEESJ_SK_NS4_8TiledMMAINS4_8MMA_AtomIJNS4_4SM904GMMA29MMA_64x64x8_F32TF32TF32_SS_TNILNSO_7ScaleInE1ELSQ_1EEEEEENS4_6LayoutINS5_IJSB_SB_SB_EEENS5_IJNSA_ILi0EEESV_SV_EEEEENS5_IJNS4_10UnderscoreESY_SY_EEEEENS4_23SM90_TMA_LOAD_MULTICASTENS4_14ComposedLayoutINS4_7SwizzleILi3ELi4ELi3EEENS4_18smem_ptr_flag_bitsILi32EEENST_INS5_IJSC_SH_EEENS5_IJSH_SB_EEEEEEEvNS4_8identityENS4_13SM90_TMA_LOADES1A_vS1B_EENS_8epilogue10collective6detail29Sm90TmaWarpSpecializedAdapterINS1F_15DefaultEpilogueISJ_SK_SK_NS1E_6thread17LinearCombinationISJ_Li1EffLNS1J_9ScaleType4KindE0ELNS_15FloatRoundStyleE2ESJ_EENS1_15EpilogueDefaultEEEEEvvEEEEvNT_6ParamsE,"ax",@progbits
	.align	128
.text._ZN7cutlass13device_kernelINS_4gemm6kernel13GemmUniversalIN4cute5tupleIJiiiiEEENS1_10collective13CollectiveMmaINS1_34MainloopSm90TmaGmmaWarpSpecializedILi14ENS5_IJNS4_1CILi1EEENSA_ILi8EEESB_EEENS1_32KernelTmaWarpSpecializedPingpongEEENS5_IJNSA_ILi64EEESG_NSA_ILi32EEEEEENS_10tfloat32_tENS5_IJlSB_lEEESJ_SK_NS4_8TiledMMAINS4_8MMA_AtomIJNS4_4SM904GMMA29MMA_64x64x8_F32TF32TF32_SS_TNILNSO_7ScaleInE1ELSQ_1EEEEEENS4_6LayoutINS5_IJSB_SB_SB_EEENS5_IJNSA_ILi0EEESV_SV_EEEEENS5_IJNS4_10UnderscoreESY_SY_EEEEENS4_23SM90_TMA_LOAD_MULTICASTENS4_14ComposedLayoutINS4_7SwizzleILi3ELi4ELi3EEENS4_18smem_ptr_flag_bitsILi32EEENST_INS5_IJSC_SH_EEENS5_IJSH_SB_EEEEEEEvNS4_8identityENS4_13SM90_TMA_LOADES1A_vS1B_EENS_8epilogue10collective6detail29Sm90TmaWarpSpecializedAdapterINS1F_15DefaultEpilogueISJ_SK_SK_NS1E_6thread17LinearCombinationISJ_Li1EffLNS1J_9ScaleType4KindE0ELNS_15FloatRoundStyleE2ESJ_EENS1_15EpilogueDefaultEEEEEvvEEEEvNT_6ParamsE:
        .type           _ZN7cutlass13device_kernelINS_4gemm6kernel13GemmUniversalIN4cute5tupleIJiiiiEEENS1_10collective13CollectiveMmaINS1_34MainloopSm90TmaGmmaWarpSpecializedILi14ENS5_IJNS4_1CILi1EEENSA_ILi8EEESB_EEENS1_32KernelTmaWarpSpecializedPingpongEEENS5_IJNSA_ILi64EEESG_NSA_ILi32EEEEEENS_10tfloat32_tENS5_IJlSB_lEEESJ_SK_NS4_8TiledMMAINS4_8MMA_AtomIJNS4_4SM904GMMA29MMA_64x64x8_F32TF32TF32_SS_TNILNSO_7ScaleInE1ELSQ_1EEEEEENS4_6LayoutINS5_IJSB_SB_SB_EEENS5_IJNSA_ILi0EEESV_SV_EEEEENS5_IJNS4_10UnderscoreESY_SY_EEEEENS4_23SM90_TMA_LOAD_MULTICASTENS4_14ComposedLayoutINS4_7SwizzleILi3ELi4ELi3EEENS4_18smem_ptr_flag_bitsILi32EEENST_INS5_IJSC_SH_EEENS5_IJSH_SB_EEEEEEEvNS4_8identityENS4_13SM90_TMA_LOADES1A_vS1B_EENS_8epilogue10collective6detail29Sm90TmaWarpSpecializedAdapterINS1F_15DefaultEpilogueISJ_SK_SK_NS1E_6thread17LinearCombinationISJ_Li1EffLNS1J_9ScaleType4KindE0ELNS_15FloatRoundStyleE2ESJ_EENS1_15EpilogueDefaultEEEEEvvEEEEvNT_6ParamsE,@function
        .size           _ZN7cutlass13device_kernelINS_4gemm6kernel13GemmUniversalIN4cute5tupleIJiiiiEEENS1_10collective13CollectiveMmaINS1_34MainloopSm90TmaGmmaWarpSpecializedILi14ENS5_IJNS4_1CILi1EEENSA_ILi8EEESB_EEENS1_32KernelTmaWarpSpecializedPingpongEEENS5_IJNSA_ILi64EEESG_NSA_ILi32EEEEEENS_10tfloat32_tENS5_IJlSB_lEEESJ_SK_NS4_8TiledMMAINS4_8MMA_AtomIJNS4_4SM904GMMA29MMA_64x64x8_F32TF32TF32_SS_TNILNSO_7ScaleInE1ELSQ_1EEEEEENS4_6LayoutINS5_IJSB_SB_SB_EEENS5_IJNSA_ILi0EEESV_SV_EEEEENS5_IJNS4_10UnderscoreESY_SY_EEEEENS4_23SM90_TMA_LOAD_MULTICASTENS4_14ComposedLayoutINS4_7SwizzleILi3ELi4ELi3EEENS4_18smem_ptr_flag_bitsILi32EEENST_INS5_IJSC_SH_EEENS5_IJSH_SB_EEEEEEEvNS4_8identityENS4_13SM90_TMA_LOADES1A_vS1B_EENS_8epilogue10collective6detail29Sm90TmaWarpSpecializedAdapterINS1F_15DefaultEpilogueISJ_SK_SK_NS1E_6thread17LinearCombinationISJ_Li1EffLNS1J_9ScaleType4KindE0ELNS_15FloatRoundStyleE2ESJ_EENS1_15EpilogueDefaultEEEEEvvEEEEvNT_6ParamsE,(.L_x_160 - _ZN7cutlass13device_kernelINS_4gemm6kernel13GemmUniversalIN4cute5tupleIJiiiiEEENS1_10collective13CollectiveMmaINS1_34MainloopSm90TmaGmmaWarpSpecializedILi14ENS5_IJNS4_1CILi1EEENSA_ILi8EEESB_EEENS1_32KernelTmaWarpSpecializedPingpongEEENS5_IJNSA_ILi64EEESG_NSA_ILi32EEEEEENS_10tfloat32_tENS5_IJlSB_lEEESJ_SK_NS4_8TiledMMAINS4_8MMA_AtomIJNS4_4SM904GMMA29MMA_64x64x8_F32TF32TF32_SS_TNILNSO_7ScaleInE1ELSQ_1EEEEEENS4_6LayoutINS5_IJSB_SB_SB_EEENS5_IJNSA_ILi0EEESV_SV_EEEEENS5_IJNS4_10UnderscoreESY_SY_EEEEENS4_23SM90_TMA_LOAD_MULTICASTENS4_14ComposedLayoutINS4_7SwizzleILi3ELi4ELi3EEENS4_18smem_ptr_flag_bitsILi32EEENST_INS5_IJSC_SH_EEENS5_IJSH_SB_EEEEEEEvNS4_8identityENS4_13SM90_TMA_LOADES1A_vS1B_EENS_8epilogue10collective6detail29Sm90TmaWarpSpecializedAdapterINS1F_15DefaultEpilogueISJ_SK_SK_NS1E_6thread17LinearCombinationISJ_Li1EffLNS1J_9ScaleType4KindE0ELNS_15FloatRoundStyleE2ESJ_EENS1_15EpilogueDefaultEEEEEvvEEEEvNT_6ParamsE)
        .other          _ZN7cutlass13device_kernelINS_4gemm6kernel13GemmUniversalIN4cute5tupleIJiiiiEEENS1_10collective13CollectiveMmaINS1_34MainloopSm90TmaGmmaWarpSpecializedILi14ENS5_IJNS4_1CILi1EEENSA_ILi8EEESB_EEENS1_32KernelTmaWarpSpecializedPingpongEEENS5_IJNSA_ILi64EEESG_NSA_ILi32EEEEEENS_10tfloat32_tENS5_IJlSB_lEEESJ_SK_NS4_8TiledMMAINS4_8MMA_AtomIJNS4_4SM904GMMA29MMA_64x64x8_F32TF32TF32_SS_TNILNSO_7ScaleInE1ELSQ_1EEEEEENS4_6LayoutINS5_IJSB_SB_SB_EEENS5_IJNSA_ILi0EEESV_SV_EEEEENS5_IJNS4_10UnderscoreESY_SY_EEEEENS4_23SM90_TMA_LOAD_MULTICASTENS4_14ComposedLayoutINS4_7SwizzleILi3ELi4ELi3EEENS4_18smem_ptr_flag_bitsILi32EEENST_INS5_IJSC_SH_EEENS5_IJSH_SB_EEEEEEEvNS4_8identityENS4_13SM90_TMA_LOADES1A_vS1B_EENS_8epilogue10collective6detail29Sm90TmaWarpSpecializedAdapterINS1F_15DefaultEpilogueISJ_SK_SK_NS1E_6thread17LinearCombinationISJ_Li1EffLNS1J_9ScaleType4KindE0ELNS_15FloatRoundStyleE2ESJ_EENS1_15EpilogueDefaultEEEEEvvEEEEvNT_6ParamsE,@"STO_CUDA_ENTRY STV_DEFAULT"
_ZN7cutlass13device_kernelINS_4gemm6kernel13GemmUniversalIN4cute5tupleIJiiiiEEENS1_10collective13CollectiveMmaINS1_34MainloopSm90TmaGmmaWarpSpecializedILi14ENS5_IJNS4_1CILi1EEENSA_ILi8EEESB_EEENS1_32KernelTmaWarpSpecializedPingpongEEENS5_IJNSA_ILi64EEESG_NSA_ILi32EEEEEENS_10tfloat32_tENS5_IJlSB_lEEESJ_SK_NS4_8TiledMMAINS4_8MMA_AtomIJNS4_4SM904GMMA29MMA_64x64x8_F32TF32TF32_SS_TNILNSO_7ScaleInE1ELSQ_1EEEEEENS4_6LayoutINS5_IJSB_SB_SB_EEENS5_IJNSA_ILi0EEESV_SV_EEEEENS5_IJNS4_10UnderscoreESY_SY_EEEEENS4_23SM90_TMA_LOAD_MULTICASTENS4_14ComposedLayoutINS4_7SwizzleILi3ELi4ELi3EEENS4_18smem_ptr_flag_bitsILi32EEENST_INS5_IJSC_SH_EEENS5_IJSH_SB_EEEEEEEvNS4_8identityENS4_13SM90_TMA_LOADES1A_vS1B_EENS_8epilogue10collective6detail29Sm90TmaWarpSpecializedAdapterINS1F_15DefaultEpilogueISJ_SK_SK_NS1E_6thread17LinearCombinationISJ_Li1EffLNS1J_9ScaleType4KindE0ELNS_15FloatRoundStyleE2ESJ_EENS1_15EpilogueDefaultEEEEEvvEEEEvNT_6ParamsE:
[----:B------:R-:W0:Y:S02]  /*0000*/  LDC R1, c[0x0][0x28] ;  /* 0x00000a00ff017b82 */ /* 0x000e240000000800 */
[----:B0-----:R-:W-:Y:S01]  /*0010*/  VIADD R1, R1, 0xfffffff8 ;  /* 0xfffffff801017836 */ /* 0x001fe20000000000 */
[----:B------:R-:W0:Y:S01]  /*0020*/  S2R R4, SR_TID.X ;  /* 0x0000000000047919 */ /* 0x000e220000002100 */
[----:B------:R-:W-:Y:S01]  /*0030*/  ELECT P0, URZ, PT ;  /* 0x00000000003f782f */ /* 0x000fe20003800000 */
[----:B------:R-:W-:Y:S01]  /*0040*/  BSSY B0, `(.L_x_0) ;  /* 0x000000f000007945 */ /* 0x000fe20003800000 */
[--C-:B0-----:R-:W-:Y:S02]  /*0050*/  SHF.R.U32.HI R2, RZ, 0x5, R4.reuse ;  /* 0x00000005ff027819 */ /* 0x101fe40000011604 */
[----:B------:R-:W-:-:S03]  /*0060*/  SHF.R.U32.HI R7, RZ, 0x7, R4 ;  /* 0x00000007ff077819 */ /* 0x000fc60000011604 */
[----:B------:R-:W0:Y:S04]  /*0070*/  SHFL.IDX PT, R5, R2, RZ, 0x1f ;  /* 0x00001fff02057589 */ /* 0x000e2800000e0000 */
[----:B------:R1:W2:Y:S01]  /*0080*/  SHFL.IDX PT, R10, R7, RZ, 0x1f ;  /* 0x00001fff070a7589 */ /* 0x0002a200000e0000 */
[----:B0-----:R-:W-:-:S13]  /*0090*/  ISETP.NE.OR P0, PT, R5, RZ, !P0 ;  /* 0x000000ff0500720c */ /* 0x001fda0004705670 */
[----:B-12---:R-:W-:Y:S05]  /*00a0*/  @P0 BRA `(.L_x_1) ;  /* 0x0000000000200947 */ /* 0x006fea0003800000 */
[----:B------:R-:W-:Y:S02]  /*00b0*/  ULDC.64 UR4, c[0x0][0x198] ;  /* 0x0000660000047ab9 */ /* 0x000fe40000000a00 */
[----:B------:R-:W-:Y:S02]  /*00c0*/  UIADD3 UR6, UP0, UR4, 0xf0, URZ ;  /* 0x000000f004067890 */ /* 0x000fe4000ff1e03f */
[----:B------:R-:W-:Y:S02]  /*00d0*/  UIADD3 UR4, UP1, UR4, 0x1f0, URZ ;  /* 0x000001f004047890 */ /* 0x000fe4000ff3e03f */
[----:B------:R-:W-:Y:S02]  /*00e0*/  UIADD3.X UR7, URZ, UR5, URZ, UP0, !UPT ;  /* 0x000000053f077290 */ /* 0x000fe400087fe43f */
[----:B------:R-:W-:-:S07]  /*00f0*/  UIADD3.X UR5, URZ, UR5, URZ, UP1, !UPT ;  /* 0x000000053f057290 */ /* 0x000fce0008ffe43f */
[----:B------:R0:W-:Y:S02]  /*0100*/  UTMACCTL.PF [UR6] ;  /* 0x00000000060079b9 */ /* 0x0001e40008040000 */
[----:B------:R0:W-:Y:S02]  /*0110*/  UTMACCTL.PF [UR4] ;  /* 0x00000000040079b9 */ /* 0x0001e40008040000 */
[----:B0-----:R-:W-:Y:S01]  /*0120*/  NOP ;  /* 0x0000000000007918 */ /* 0x001fe20000000000 */
.L_x_1:
[----:B------:R-:W-:Y:S05]  /*0130*/  BSYNC B0 ;  /* 0x0000000000007941 */ /* 0x000fea0003800000 */
.L_x_0:
[----:B------:R-:W0:Y:S02]  /*0140*/  SHFL.IDX PT, R8, R2, RZ, 0x1f ;  /* 0x00001fff02087589 */ /* 0x000e2400000e0000 */
[----:B0-----:R-:W-:-:S13]  /*0150*/  ISETP.NE.AND P0, PT, R8, RZ, PT ;  /* 0x000000ff0800720c */ /* 0x001fda0003f05270 */
[----:B------:R-:W-:Y:S05]  /*0160*/  @P0 BRA `(.L_x_2) ;  /* 0x0000000000b40947 */ /* 0x000fea0003800000 */
[----:B------:R-:W-:Y:S01]  /*0170*/  ELECT P0, URZ, PT ;  /* 0x00000000003f782f */ /* 0x000fe20003800000 */
[----:B------:R-:W-:-:S12]  /*0180*/  BSSY B0, `(.L_x_2) ;  /* 0x000002b000007945 */ /* 0x000fd80003800000 */
[----:B------:R-:W-:Y:S05]  /*0190*/  @!P0 BRA `(.L_x_3) ;  /* 0x0000000000a48947 */ /* 0x000fea0003800000 */
[----:B------:R-:W0:Y:S01]  /*01a0*/  S2UR UR8, SR_CgaCtaId ;  /* 0x00000000000879c3 */ /* 0x000e220000008800 */
[----:B------:R-:W-:Y:S01]  /*01b0*/  UMOV UR4, 0x400 ;  /* 0x0000040000047882 */ /* 0x000fe20000000000 */
[----:B------:R-:W-:Y:S01]  /*01c0*/  UMOV UR5, 0x1 ;  /* 0x0000000100057882 */ /* 0x000fe20000000000 */
[----:B------:R-:W-:Y:S02]  /*01d0*/  UMOV UR6, 0x8 ;  /* 0x0000000800067882 */ /* 0x000fe40000000000 */
[----:B------:R-:W-:-:S04]  /*01e0*/  UIADD3 UR6, -UR6, 0x100000, URZ ;  /* 0x0010000006067890 */ /* 0x000fc8000fffe13f */
[----:B------:R-:W-:Y:S02]  /*01f0*/  USHF.L.U32 UR7, UR6, 0xb, URZ ;  /* 0x0000000b06077899 */ /* 0x000fe4000800063f */
[----:B------:R-:W-:Y:S02]  /*0200*/  USHF.L.U32 UR6, UR6, 0x1, URZ ;  /* 0x0000000106067899 */ /* 0x000fe4000800063f */
[----:B0-----:R-:W-:Y:S02]  /*0210*/  ULEA UR8, UR8, UR4, 0x18 ;  /* 0x0000000408087291 */ /* 0x001fe4000f8ec03f */
[----:B------:R-:W-:-:S04]  /*0220*/  UIADD3 UR4, -UR5, 0x100000, URZ ;  /* 0x0010000005047890 */ /* 0x000fc8000fffe13f */
[----:B------:R-:W-:Y:S02]  /*0230*/  USHF.L.U32 UR5, UR4, 0xb, URZ ;  /* 0x0000000b04057899 */ /* 0x000fe4000800063f */
[----:B------:R-:W-:Y:S01]  /*0240*/  USHF.L.U32 UR4, UR4, 0x1, URZ ;  /* 0x0000000104047899 */ /* 0x000fe2000800063f */
[----:B------:R-:W0:Y:S11]  /*0250*/  FENCE.VIEW.ASYNC.S ;  /* 0x00000000000073c6 */ /* 0x000e360000000000 */
[----:B0-----:R0:W1:Y:S01]  /*0260*/  SYNCS.EXCH.64 URZ, [UR8], UR4 ;  /* 0x00000004083f75b2 */ /* 0x0010620008000100 */
[----:B------:R0:W2:Y:S01]  /*0270*/  SYNCS.EXCH.64 URZ, [UR8+0x70], UR6 ;  /* 0x00007006083f75b2 */ /* 0x0000a20008000100 */
[----:B------:R0:W3:Y:S01]  /*0280*/  SYNCS.EXCH.64 URZ, [UR8+0x8], UR4 ;  /* 0x00000804083f75b2 */ /* 0x0000e20008000100 */
[----:B------:R0:W4:Y:S01]  /*0290*/  SYNCS.EXCH.64 URZ, [UR8+0x78], UR6 ;  /* 0x00007806083f75b2 */ /* 0x0001220008000100 */
[----:B------:R0:W0:Y:S01]  /*02a0*/  SYNCS.EXCH.64 URZ, [UR8+0x10], UR4 ;  /* 0x00001004083f75b2 */ /* 0x0000220008000100 */
        /* <DEDUP_REMOVED lines=23> */
[----:B-1234-:R-:W-:Y:S01]  /*0420*/  NOP ;  /* 0x0000000000007918 */ /* 0x01efe20000000000 */
.L_x_3:
[----:B0-----:R-:W-:Y:S05]  /*0430*/  BSYNC B0 ;  /* 0x0000000000007941 */ /* 0x001fea0003800000 */
.L_x_2:
[----:B------:R-:W0:Y:S01]  /*0440*/  SHFL.IDX PT, R11, R2, RZ, 0x1f ;  /* 0x00001fff020b7589 */ /* 0x000e2200000e0000 */
[----:B------:R-:W1:Y:S01]  /*0450*/  S2UR UR12, SR_CTAID.X ;  /* 0x00000000000c79c3 */ /* 0x000e620000002500 */
[----:B------:R-:W-:Y:S02]  /*0460*/  SHF.R.S32.HI R3, RZ, 0x1f, R4 ;  /* 0x0000001fff037819 */ /* 0x000fe40000011404 */
[----:B------:R-:W-:Y:S01]  /*0470*/  ELECT P0, URZ, PT ;  /* 0x00000000003f782f */ /* 0x000fe20003800000 */
[----:B------:R-:W2:Y:S01]  /*0480*/  SHFL.IDX PT, R9, R2, RZ, 0x1f ;  /* 0x00001fff02097589 */ /* 0x000ea200000e0000 */
[----:B------:R-:W-:Y:S02]  /*0490*/  ELECT P1, URZ, PT ;  /* 0x00000000003f782f */ /* 0x000fe40003820000 */
[----:B------:R-:W-:Y:S01]  /*04a0*/  LEA.HI R3, R3, R4, RZ, 0x7 ;  /* 0x0000000403037211 */ /* 0x000fe200078f38ff */
[----:B------:R-:W-:Y:S01]  /*04b0*/  ULDC UR4, c[0x0][0x150] ;  /* 0x0000540000047ab9 */ /* 0x000fe20000000800 */
[----:B------:R-:W3:Y:S01]  /*04c0*/  S2R R6, SR_CTAID.Y ;  /* 0x0000000000067919 */ /* 0x000ee20000002600 */
[----:B------:R-:W4:Y:S01]  /*04d0*/  LDC R21, c[0x0][0x148] ;  /* 0x00005200ff157b82 */ /* 0x000f220000000800 */
[----:B------:R-:W-:Y:S01]  /*04e0*/  LOP3.LUT R3, R3, 0xffffff80, RZ, 0xc0, !PT ;  /* 0xffffff8003037812 */ /* 0x000fe200078ec0ff */
[----:B------:R-:W-:Y:S01]  /*04f0*/  UMOV UR11, 0x80 ;  /* 0x00000080000b7882 */ /* 0x000fe20000000000 */
[----:B------:R-:W-:Y:S01]  /*0500*/  NOP ;  /* 0x0000000000007918 */ /* 0x000fe20000000000 */
[----:B------:R-:W-:Y:S01]  /*0510*/  NOP ;  /* 0x0000000000007918 */ /* 0x000fe20000000000 */
[C---:B------:R-:W-:Y:S01]  /*0520*/  VIADD R35, R10.reuse, 0xffffffff ;  /* 0xffffffff0a237836 */ /* 0x040fe20000000000 */
[----:B------:R-:W-:Y:S01]  /*0530*/  ISETP.NE.AND P2, PT, R10, RZ, PT ;  /* 0x000000ff0a00720c */ /* 0x000fe20003f45270 */
[----:B------:R-:W-:Y:S01]  /*0540*/  IMAD.IADD R3, R4, 0x1, -R3 ;  /* 0x0000000104037824 */ /* 0x000fe200078e0a03 */
[----:B------:R-:W5:Y:S02]  /*0550*/  LDC R15, c[0x0][0x140] ;  /* 0x00005000ff0f7b82 */ /* 0x000f640000000800 */
[----:B------:R-:W-:-:S02]  /*0560*/  ISETP.GE.U32.AND P5, PT, R35, 0x2, PT ;  /* 0x000000022300780c */ /* 0x000fc40003fa6070 */
[----:B------:R-:W-:Y:S02]  /*0570*/  SHF.R.S32.HI R0, RZ, 0x1f, R3 ;  /* 0x0000001fff007819 */ /* 0x000fe40000011403 */
[----:B0-----:R-:W-:Y:S02]  /*0580*/  ISETP.NE.OR P0, PT, R11, RZ, !P0 ;  /* 0x000000ff0b00720c */ /* 0x001fe40004705670 */
[----:B------:R-:W0:Y:S01]  /*0590*/  LDC R14, c[0x0][0x144] ;  /* 0x00005100ff0e7b82 */ /* 0x000e220000000800 */
[----:B------:R-:W-:Y:S02]  /*05a0*/  SHF.R.S32.HI R11, RZ, 0x1f, R8 ;  /* 0x0000001fff0b7819 */ /* 0x000fe40000011408 */
[----:B--2---:R-:W-:Y:S02]  /*05b0*/  ISETP.NE.OR P1, PT, R9, RZ, !P1 ;  /* 0x000000ff0900720c */ /* 0x004fe40004f25670 */
[----:B------:R-:W-:Y:S02]  /*05c0*/  LEA.HI R11, R11, R8, RZ, 0x2 ;  /* 0x000000080b0b7211 */ /* 0x000fe400078f10ff */
[----:B-1----:R-:W-:-:S02]  /*05d0*/  I2FP.F32.U32 R13, UR12 ;  /* 0x0000000c000d7c45 */ /* 0x002fc40008201000 */
[----:B------:R-:W-:Y:S02]  /*05e0*/  LOP3.LUT R11, R11, 0x3ffffffc, RZ, 0xc0, !PT ;  /* 0x3ffffffc0b0b7812 */ /* 0x000fe400078ec0ff */
[----:B------:R-:W-:Y:S01]  /*05f0*/  LEA.HI R2, R0, R3, RZ, 0x3 ;  /* 0x0000000300027211 */ /* 0x000fe200078f18ff */
[----:B------:R-:W-:Y:S01]  /*0600*/  VOTEU.ALL UP0, P0 ;  /* 0x00000000003f7886 */ /* 0x000fe20000000000 */
[----:B------:R-:W-:Y:S01]  /*0610*/  FMUL R13, R13, UR4 ;  /* 0x000000040d0d7c20 */ /* 0x000fe20008400000 */
[----:B------:R-:W-:Y:S01]  /*0620*/  IMAD.IADD R11, R8, 0x1, -R11 ;  /* 0x00000001080b7824 */ /* 0x000fe200078e0a0b */
[----:B---3--:R-:W-:Y:S01]  /*0630*/  I2FP.F32.U32 R8, R6 ;  /* 0x0000000600087245 */ /* 0x008fe20000201000 */
[----:B------:R-:W-:Y:S01]  /*0640*/  VOTEU.ALL UP1, P1 ;  /* 0x00000000003f7886 */ /* 0x000fe20000820000 */
[----:B------:R-:W1:Y:S01]  /*0650*/  @!UP0 S2UR UR7, SR_CgaCtaId ;  /* 0x00000000000789c3 */ /* 0x000e620000008800 */
[----:B------:R-:W-:Y:S01]  /*0660*/  ULDC UR4, c[0x0][0x154] ;  /* 0x0000550000047ab9 */ /* 0x000fe20000000800 */
[--C-:B------:R-:W-:Y:S01]  /*0670*/  SHF.R.S32.HI R9, RZ, 0x3, R2.reuse ;  /* 0x00000003ff097819 */ /* 0x100fe20000011402 */
[----:B------:R-:W-:Y:S01]  /*0680*/  FMUL R8, R8, UR4 ;  /* 0x0000000408087c20 */ /* 0x000fe20008400000 */
[----:B------:R-:W-:Y:S01]  /*0690*/  SHF.R.S32.HI R12, RZ, 0x1f, R2 ;  /* 0x0000001fff0c7819 */ /* 0x000fe20000011402 */
[----:B------:R-:W2:Y:S01]  /*06a0*/  F2I.U32.TRUNC.NTZ R13, R13 ;  /* 0x0000000d000d7305 */ /* 0x000ea2000020f000 */
[----:B------:R-:W-:Y:S01]  /*06b0*/  SHF.R.S32.HI R2, RZ, 0x1f, R5 ;  /* 0x0000001fff027819 */ /* 0x000fe20000011405 */
[----:B------:R-:W-:Y:S01]  /*06c0*/  UMOV UR4, 0x20 ;  /* 0x0000002000047882 */ /* 0x000fe20000000000 */
[----:B------:R-:W3:Y:S01]  /*06d0*/  @!UP1 S2UR UR10, SR_CgaCtaId ;  /* 0x00000000000a99c3 */ /* 0x000ee20000008800 */
[----:B------:R-:W-:Y:S01]  /*06e0*/  LEA.HI R12, R12, R9, RZ, 0x2 ;  /* 0x000000090c0c7211 */ /* 0x000fe200078f10ff */
[----:B------:R-:W-:Y:S01]  /*06f0*/  @!UP0 UMOV UR6, 0x400 ;  /* 0x0000040000068882 */ /* 0x000fe20000000000 */
[----:B------:R-:W-:Y:S01]  /*0700*/  LEA.HI R2, R2, R5, RZ, 0x2 ;  /* 0x0000000502027211 */ /* 0x000fe200078f10ff */
[----:B------:R-:W-:-:S04]  /*0710*/  @!UP0 UIADD3 UR4, -UR4, 0x100000, URZ ;  /* 0x0010000004048890 */ /* 0x000fc8000fffe13f */
[----:B------:R-:W-:Y:S02]  /*0720*/  @!UP0 USHF.L.U32 UR5, UR4, 0xb, URZ ;  /* 0x0000000b04058899 */ /* 0x000fe4000800063f */
[----:B------:R-:W-:Y:S01]  /*0730*/  @!UP0 USHF.L.U32 UR4, UR4, 0x1, URZ ;  /* 0x0000000104048899 */ /* 0x000fe2000800063f */
[----:B------:R-:W4:Y:S01]  /*0740*/  F2I.U32.TRUNC.NTZ R8, R8 ;  /* 0x0000000800087305 */ /* 0x000f22000020f000 */
[----:B------:R-:W-:Y:S01]  /*0750*/  LOP3.LUT R12, R12, 0xfffffffc, RZ, 0xc0, !PT ;  /* 0xfffffffc0c0c7812 */ /* 0x000fe200078ec0ff */
[----:B------:R-:W-:Y:S01]  /*0760*/  @!UP1 UMOV UR9, 0x400 ;  /* 0x0000040000099882 */ /* 0x000fe20000000000 */
[----:B------:R-:W-:Y:S01]  /*0770*/  LOP3.LUT R2, R2, 0xfffffffc, RZ, 0xc0, !PT ;  /* 0xfffffffc02027812 */ /* 0x000fe200078ec0ff */
[----:B------:R-:W-:Y:S01]  /*0780*/  VOTEU.ALL UP2, P1 ;  /* 0x00000000003f7886 */ /* 0x000fe20000840000 */
[----:B------:R-:W-:Y:S01]  /*0790*/  VOTEU.ALL UP3, P1 ;  /* 0x00000000003f7886 */ /* 0x000fe20000860000 */
[----:B------:R-:W-:Y:S01]  /*07a0*/  IMAD.IADD R12, R9, 0x1, -R12 ;  /* 0x00000001090c7824 */ /* 0x000fe200078e0a0c */
[----:B------:R-:W-:Y:S01]  /*07b0*/  VOTEU.ALL UP4, P1 ;  /* 0x00000000003f7886 */ /* 0x000fe20000880000 */
[----:B------:R-:W-:Y:S01]  /*07c0*/  IMAD.IADD R5, R5, 0x1, -R2 ;  /* 0x0000000105057824 */ /* 0x000fe200078e0a02 */
[----:B------:R-:W-:Y:S01]  /*07d0*/  VOTEU.ALL UP5, P1 ;  /* 0x00000000003f7886 */ /* 0x000fe200008a0000 */
[----:B------:R-:W-:Y:S01]  /*07e0*/  IMAD R11, R11, 0x4, R12 ;  /* 0x000000040b0b7824 */ /* 0x000fe200078e020c */
[----:B-1----:R-:W-:Y:S01]  /*07f0*/  @!UP0 ULEA UR8, UR7, UR6, 0x18 ;  /* 0x0000000607088291 */ /* 0x002fe2000f8ec03f */
[----:B--2---:R-:W-:Y:S01]  /*0800*/  IMAD.MOV R13, RZ, RZ, -R13 ;  /* 0x000000ffff0d7224 */ /* 0x004fe200078e0a0d */
[----:B------:R-:W-:-:S04]  /*0810*/  @!UP1 UIADD3 UR6, -UR11, 0x100000, URZ ;  /* 0x001000000b069890 */ /* 0x000fc8000fffe13f */
[----:B------:R-:W-:Y:S02]  /*0820*/  @!UP1 USHF.L.U32 UR7, UR6, 0xb, URZ ;  /* 0x0000000b06079899 */ /* 0x000fe4000800063f */
[----:B------:R-:W-:Y:S01]  /*0830*/  @!UP1 USHF.L.U32 UR6, UR6, 0x1, URZ ;  /* 0x0000000106069899 */ /* 0x000fe2000800063f */
[----:B------:R-:W-:Y:S01]  /*0840*/  IMAD.SHL.U32 R56, R11, 0x4, RZ ;  /* 0x000000040b387824 */ /* 0x000fe200078e00ff */
[----:B------:R-:W-:Y:S01]  /*0850*/  ISETP.NE.AND P1, PT, R5, 0x3, PT ;  /* 0x000000030500780c */ /* 0x000fe20003f25270 */
[----:B----4-:R-:W-:Y:S01]  /*0860*/  IMAD.MOV R24, RZ, RZ, -R8 ;  /* 0x000000ffff187224 */ /* 0x010fe200078e0a08 */
[----:B-----5:R-:W-:Y:S01]  /*0870*/  ISETP.EQ.U32.AND P3, PT, R15, 0x1, PT ;  /* 0x000000010f00780c */ /* 0x020fe20003f62070 */
[----:B------:R-:W-:Y:S01]  /*0880*/  VOTEU.ALL UP0, P0 ;  /* 0x00000000003f7886 */ /* 0x000fe20000000000 */
[----:B---3--:R-:W-:Y:S01]  /*0890*/  @!UP1 ULEA UR9, UR10, UR9, 0x18 ;  /* 0x000000090a099291 */ /* 0x008fe2000f8ec03f */
[----:B------:R-:W-:Y:S01]  /*08a0*/  IMAD R9, R21, R24, R6 ;  /* 0x0000001815097224 */ /* 0x000fe200078e0206 */
[----:B------:R-:W-:Y:S01]  /*08b0*/  LOP3.LUT R56, R11, 0xc, R56, 0x78, !PT ;  /* 0x0000000c0b387812 */ /* 0x000fe200078e7838 */
[----:B0-----:R-:W-:Y:S01]  /*08c0*/  IMAD R20, R14, R13, UR12 ;  /* 0x0000000c0e147e24 */ /* 0x001fe2000f8e020d */
[----:B------:R-:W-:Y:S01]  /*08d0*/  VOTEU.ALL UP1, P0 ;  /* 0x00000000003f7886 */ /* 0x000fe20000020000 */
[----:B------:R-:W-:Y:S01]  /*08e0*/  LOP3.LUT P0, RZ, R3, 0x7, RZ, 0xc0, !PT ;  /* 0x0000000703ff7812 */ /* 0x000fe2000780c0ff */
[----:B------:R-:W0:Y:S02]  /*08f0*/  FENCE.VIEW.ASYNC.S ;  /* 0x00000000000073c6 */ /* 0x000e240000000000 */
[----:B0-----:R0:W1:Y:S01]  /*0900*/  @!UP0 SYNCS.EXCH.64 URZ, [UR8+0x110], UR4 ;  /* 0x00011004083f85b2 */ /* 0x0010620008000100 */
[----:B------:R-:W-:Y:S01]  /*0910*/  ISETP.NE.AND P4, PT, R9, R56, PT ;  /* 0x000000380900720c */ /* 0x000fe20003f85270 */
[----:B------:R0:W2:Y:S01]  /*0920*/  SHFL.IDX PT, R14, R7, RZ, 0x1f ;  /* 0x00001fff070e7589 */ /* 0x0000a200000e0000 */
[----:B------:R-:W-:-:S02]  /*0930*/  ISETP.EQ.OR P1, PT, R5, RZ, !P1 ;  /* 0x000000ff0500720c */ /* 0x000fc40004f22670 */
[----:B------:R-:W-:Y:S02]  /*0940*/  ISETP.LT.U32.AND P0, PT, R56, 0x8, !P0 ;  /* 0x000000083800780c */ /* 0x000fe40004701070 */
[----:B------:R-:W-:Y:S02]  /*0950*/  ISETP.EQ.OR P4, PT, R20, RZ, !P4 ;  /* 0x000000ff1400720c */ /* 0x000fe40006782670 */
[----:B------:R-:W-:Y:S02]  /*0960*/  ISETP.EQ.AND P1, PT, R10, RZ, P1 ;  /* 0x000000ff0a00720c */ /* 0x000fe40000f22270 */
[----:B------:R-:W-:Y:S02]  /*0970*/  PLOP3.LUT P0, PT, P0, P4, PT, 0x80, 0x0 ;  /* 0x000000000000781c */ /* 0x000fe40000709070 */
[----:B------:R-:W-:Y:S02]  /*0980*/  SEL R16, RZ, 0x1, !P1 ;  /* 0x00000001ff107807 */ /* 0x000fe40004800000 */
[----:B------:R-:W-:Y:S01]  /*0990*/  P2R R67, PR, RZ, 0x1 ;  /* 0x00000001ff437803 */ /* 0x000fe20000000000 */
[----:B------:R0:W3:Y:S01]  /*09a0*/  @!UP1 SYNCS.EXCH.64 URZ, [UR8+0x118], UR4 ;  /* 0x00011804083f95b2 */ /* 0x0000e20008000100 */
[----:B------:R-:W-:Y:S01]  /*09b0*/  NOP ;  /* 0x0000000000007918 */ /* 0x000fe20000000000 */
[----:B------:R-:W-:Y:S01]  /*09c0*/  SEL R16, R16, 0x2, P5 ;  /* 0x0000000210107807 */ /* 0x000fe20002800000 */
[----:B------:R0:W4:Y:S01]  /*09d0*/  @!UP2 SYNCS.EXCH.64 URZ, [UR9+0xf0], UR6 ;  /* 0x0000f006093fa5b2 */ /* 0x0001220008000100 */
[----:B------:R0:W0:Y:S01]  /*09e0*/  @!UP3 SYNCS.EXCH.64 URZ, [UR9+0xf8], UR6 ;  /* 0x0000f806093fb5b2 */ /* 0x0000220008000100 */
[----:B------:R0:W0:Y:S01]  /*09f0*/  @!UP4 SYNCS.EXCH.64 URZ, [UR9+0x100], UR6 ;  /* 0x00010006093fc5b2 */ /* 0x0000220008000100 */
[----:B------:R0:W0:Y:S01]  /*0a00*/  @!UP5 SYNCS.EXCH.64 URZ, [UR9+0x108], UR6 ;  /* 0x00010806093fd5b2 */ /* 0x0000220008000100 */
[----:B------:R-:W-:Y:S01]  /*0a10*/  NOP ;  /* 0x0000000000007918 */ /* 0x000fe20000000000 */
[----:B-1----:R-:W-:Y:S05]  /*0a20*/  @!P3 BRA `(.L_x_4) ;  /* 0x000000000008b947 */ /* 0x002fea0003800000 */
[----:B0--34-:R-:W-:Y:S01]  /*0a30*/  UCGABAR_ARV ;  /* 0x00000000000079c7 */ /* 0x019fe20008000000 */
[----:B------:R-:W-:Y:S05]  /*0a40*/  BRA `(.L_x_5) ;  /* 0x0000000000047947 */ /* 0x000fea0003800000 */
.L_x_4:
[----:B0--34-:R-:W-:Y:S01]  /*0a50*/  NOP ;  /* 0x0000000000007918 */ /* 0x019fe20000000000 */
.L_x_5:
[----:B------:R-:W-:Y:S01]  /*0a60*/  ULDC.64 UR4, c[0x0][0x598] ;  /* 0x0001660000047ab9 */ /* 0x000fe20000000a00 */
[----:B------:R-:W-:Y:S01]  /*0a70*/  ULDC.64 UR36, c[0x0][0x208] ;  /* 0x0000820000247ab9 */ /* 0x000fe20000000a00 */
[----:B------:R-:W-:-:S04]  /*0a80*/  ISETP.NE.U32.AND P0, PT, RZ, UR4, PT ;  /* 0x00000004ff007c0c */ /* 0x000fc8000bf05070 */
[----:B------:R-:W-:-:S13]  /*0a90*/  ISETP.NE.AND.EX P0, PT, RZ, UR5, PT, P0 ;  /* 0x00000005ff007c0c */ /* 0x000fda000bf05300 */
[----:B------:R-:W-:Y:S05]  /*0aa0*/  @!P0 BRA `(.L_x_6) ;  /* 0x00000000001c8947 */ /* 0x000fea0003800000 */
[----:B------:R-:W0:Y:S02]  /*0ab0*/  LDC.64 R8, c[0x0][0x598] ;  /* 0x00016600ff087b82 */ /* 0x000e240000000a00 */
[----:B0-----:R-:W3:Y:S02]  /*0ac0*/  LDG.E.64 R8, desc[UR36][R8.64] ;  /* 0x0000002408087981 */ /* 0x001ee4000c1e1b00 */
[----:B---3--:R-:W-:-:S04]  /*0ad0*/  ISETP.NE.U32.AND P0, PT, R8, RZ, PT ;  /* 0x000000ff0800720c */ /* 0x008fc80003f05070 */
[----:B------:R-:W-:-:S13]  /*0ae0*/  ISETP.NE.AND.EX P0, PT, R9, RZ, PT, P0 ;  /* 0x000000ff0900720c */ /* 0x000fda0003f05300 */
[----:B------:R-:W-:Y:S05]  /*0af0*/  @!P0 BRA `(.L_x_6) ;  /* 0x0000000000088947 */ /* 0x000fea0003800000 */
[----:B------:R0:W5:Y:S01]  /*0b00*/  LD.E R57, desc[UR36][R8.64] ;  /* 0x0000002408397980 */ /* 0x000162000c101900 */
[----:B------:R-:W-:Y:S05]  /*0b10*/  BRA `(.L_x_7) ;  /* 0x0000000000247947 */ /* 0x000fea0003800000 */
.L_x_6:
[----:B------:R-:W-:Y:S02]  /*0b20*/  ULDC.64 UR4, c[0x0][0x588] ;  /* 0x0001620000047ab9 */ /* 0x000fe40000000a00 */
[----:B------:R-:W-:-:S04]  /*0b30*/  ISETP.NE.U32.AND P0, PT, RZ, UR4, PT ;  /* 0x00000004ff007c0c */ /* 0x000fc8000bf05070 */
[----:B------:R-:W-:-:S13]  /*0b40*/  ISETP.NE.AND.EX P0, PT, RZ, UR5, PT, P0 ;  /* 0x00000005ff007c0c */ /* 0x000fda000bf05300 */
[----:B------:R-:W-:Y:S05]  /*0b50*/  @!P0 BRA `(.L_x_8) ;  /* 0x00000000000c8947 */ /* 0x000fea0003800000 */
[----:B------:R-:W0:Y:S02]  /*0b60*/  LDC.64 R8, c[0x0][0x588] ;  /* 0x00016200ff087b82 */ /* 0x000e240000000a00 */
[----:B0-----:R1:W5:Y:S01]  /*0b70*/  LDG.E R57, desc[UR36][R8.64] ;  /* 0x0000002408397981 */ /* 0x001362000c1e1900 */
[----:B------:R-:W-:Y:S05]  /*0b80*/  BRA `(.L_x_7) ;  /* 0x0000000000087947 */ /* 0x000fea0003800000 */
.L_x_8:
[----:B------:R-:W-:Y:S02]  /*0b90*/  ULDC UR4, c[0x0][0x580] ;  /* 0x0001600000047ab9 */ /* 0x000fe40000000800 */
[----:B------:R-:W-:-:S07]  /*0ba0*/  IMAD.U32 R57, RZ, RZ, UR4 ;  /* 0x00000004ff397e24 */ /* 0x000fce000f8e00ff */
.L_x_7:
[----:B------:R-:W-:Y:S02]  /*0bb0*/  ULDC.64 UR4, c[0x0][0x5a0] ;  /* 0x0001680000047ab9 */ /* 0x000fe40000000a00 */
[----:B------:R-:W-:-:S04]  /*0bc0*/  ISETP.NE.U32.AND P0, PT, RZ, UR4, PT ;  /* 0x00000004ff007c0c */ /* 0x000fc8000bf05070 */
[----:B------:R-:W-:-:S13]  /*0bd0*/  ISETP.NE.AND.EX P0, PT, RZ, UR5, PT, P0 ;  /* 0x00000005ff007c0c */ /* 0x000fda000bf05300 */
[----:B------:R-:W-:Y:S05]  /*0be0*/  @!P0 BRA `(.L_x_9) ;  /* 0x00000000001c8947 */ /* 0x000fea0003800000 */
[----:B01----:R-:W0:Y:S02]  /*0bf0*/  LDC.64 R8, c[0x0][0x5a0] ;  /* 0x00016800ff087b82 */ /* 0x003e240000000a00 */
[----:B0-----:R-:W3:Y:S02]  /*0c00*/  LDG.E.64 R8, desc[UR36][R8.64] ;  /* 0x0000002408087981 */ /* 0x001ee4000c1e1b00 */
[----:B---3--:R-:W-:-:S04]  /*0c10*/  ISETP.NE.U32.AND P0, PT, R8, RZ, PT ;  /* 0x000000ff0800720c */ /* 0x008fc80003f05070 */
[----:B------:R-:W-:-:S13]  /*0c20*/  ISETP.NE.AND.EX P0, PT, R9, RZ, PT, P0 ;  /* 0x000000ff0900720c */ /* 0x000fda0003f05300 */
[----:B------:R-:W-:Y:S05]  /*0c30*/  @!P0 BRA `(.L_x_9) ;  /* 0x0000000000088947 */ /* 0x000fea0003800000 */
[----:B------:R0:W5:Y:S01]  /*0c40*/  LD.E R58, desc[UR36][R8.64] ;  /* 0x00000024083a7980 */ /* 0x000162000c101900 */
[----:B------:R-:W-:Y:S05]  /*0c50*/  BRA `(.L_x_10) ;  /* 0x0000000000247947 */ /* 0x000fea0003800000 */
.L_x_9:
[----:B------:R-:W-:Y:S02]  /*0c60*/  ULDC.64 UR4, c[0x0][0x590] ;  /* 0x0001640000047ab9 */ /* 0x000fe40000000a00 */
[----:B------:R-:W-:-:S04]  /*0c70*/  ISETP.NE.U32.AND P0, PT, RZ, UR4, PT ;  /* 0x00000004ff007c0c */ /* 0x000fc8000bf05070 */
[----:B------:R-:W-:-:S13]  /*0c80*/  ISETP.NE.AND.EX P0, PT, RZ, UR5, PT, P0 ;  /* 0x00000005ff007c0c */ /* 0x000fda000bf05300 */
[----:B------:R-:W-:Y:S05]  /*0c90*/  @!P0 BRA `(.L_x_11) ;  /* 0x00000000000c8947 */ /* 0x000fea0003800000 */
[----:B------:R-:W3:Y:S02]  /*0ca0*/  LDC.64 R58, c[0x0][0x590] ;  /* 0x00016400ff3a7b82 */ /* 0x000ee40000000a00 */
[----:B---3--:R3:W5:Y:S01]  /*0cb0*/  LDG.E R58, desc[UR36][R58.64] ;  /* 0x000000243a3a7981 */ /* 0x008762000c1e1900 */
[----:B------:R-:W-:Y:S05]  /*0cc0*/  BRA `(.L_x_10) ;  /* 0x0000000000087947 */ /* 0x000fea0003800000 */
.L_x_11:
[----:B------:R-:W-:Y:S02]  /*0cd0*/  ULDC UR4, c[0x0][0x584] ;  /* 0x0001610000047ab9 */ /* 0x000fe40000000800 */
[----:B------:R-:W-:-:S07]  /*0ce0*/  IMAD.U32 R58, RZ, RZ, UR4 ;  /* 0x00000004ff3a7e24 */ /* 0x000fce000f8e00ff */
.L_x_10:
[----:B------:R-:W4:Y:S01]  /*0cf0*/  LDC R2, c[0x0][0x65c] ;  /* 0x00019700ff027b82 */ /* 0x000f220000000800 */
[----:B------:R-:W-:Y:S01]  /*0d00*/  ULDC UR6, c[0x0][0x28c] ;  /* 0x0000a30000067ab9 */ /* 0x000fe20000000800 */
[----:B------:R-:W-:Y:S01]  /*0d10*/  ISETP.NE.AND P0, PT, R10, 0x2, PT ;  /* 0x000000020a00780c */ /* 0x000fe20003f05270 */
[----:B------:R-:W-:Y:S01]  /*0d20*/  UIADD3 UR6, UR6, 0x1f, URZ ;  /* 0x0000001f06067890 */ /* 0x000fe2000fffe03f */
[----:B01----:R-:W-:Y:S01]  /*0d30*/  IMAD.U32 R8, RZ, RZ, UR12 ;  /* 0x0000000cff087e24 */ /* 0x003fe2000f8e00ff */
[----:B------:R-:W-:Y:S01]  /*0d40*/  UMOV UR38, URZ ;  /* 0x0000003f00267c82 */ /* 0x000fe20008000000 */
[----:B------:R-:W-:Y:S01]  /*0d50*/  IMAD.MOV.U32 R9, RZ, RZ, RZ ;  /* 0x000000ffff097224 */ /* 0x000fe200078e00ff */
[----:B------:R-:W-:Y:S01]  /*0d60*/  USHF.R.S32.HI UR7, URZ, 0x1f, UR6 ;  /* 0x0000001f3f077899 */ /* 0x000fe20008011406 */
[----:B------:R-:W-:Y:S01]  /*0d70*/  UMOV UR39, URZ ;  /* 0x0000003f00277c82 */ /* 0x000fe20008000000 */
[----:B------:R-:W-:Y:S02]  /*0d80*/  ULDC.64 UR8, c[0x0][0x650] ;  /* 0x0001940000087ab9 */ /* 0x000fe40000000a00 */
[----:B------:R-:W-:-:S04]  /*0d90*/  ULEA.HI UR7, UR7, UR6, URZ, 0x5 ;  /* 0x0000000607077291 */ /* 0x000fc8000f8f283f */
[----:B------:R-:W-:Y:S01]  /*0da0*/  USHF.R.S32.HI UR40, URZ, 0x5, UR7 ;  /* 0x000000053f287899 */ /* 0x000fe20008011407 */
[----:B----4-:R-:W-:-:S13]  /*0db0*/  ISETP.NE.AND P1, PT, R2, 0x1, PT ;  /* 0x000000010200780c */ /* 0x010fda0003f25270 */
[----:B------:R-:W0:Y:S01]  /*0dc0*/  @P1 LDC R19, c[0x0][0x10] ;  /* 0x00000400ff131b82 */ /* 0x000e220000000800 */
[----:B------:R-:W-:Y:S02]  /*0dd0*/  @P1 IMAD.MOV.U32 R7, RZ, RZ, RZ ;  /* 0x000000ffff071224 */ /* 0x000fe400078e00ff */
[----:B------:R-:W-:-:S05]  /*0de0*/  @P1 IMAD.MOV.U32 R17, RZ, RZ, RZ ;  /* 0x000000ffff111224 */ /* 0x000fca00078e00ff */
[----:B------:R-:W1:Y:S01]  /*0df0*/  @!P1 LDC R11, c[0x0][0xc] ;  /* 0x00000300ff0b9b82 */ /* 0x000e620000000800 */
[----:B------:R-:W-:Y:S01]  /*0e00*/  ULDC UR4, c[0x0][0xc] ;  /* 0x0000030000047ab9 */ /* 0x000fe20000000800 */
[----:B------:R-:W-:Y:S02]  /*0e10*/  ULDC UR5, c[0x0][0x10] ;  /* 0x0000040000057ab9 */ /* 0x000fe40000000800 */
[----:B------:R-:W-:-:S04]  /*0e20*/  UIMAD.WIDE.U32 UR4, UR4, UR5, URZ ;  /* 0x00000005040472a5 */ /* 0x000fc8000f8e003f */
[----:B------:R-:W4:Y:S01]  /*0e30*/  LDC R2, c[0x0][0x14] ;  /* 0x00000500ff027b82 */ /* 0x000f220000000800 */
[----:B0-----:R-:W-:-:S04]  /*0e40*/  @P1 IMAD.WIDE.U32 R18, R19, UR12, R6 ;  /* 0x0000000c13121c25 */ /* 0x001fc8000f8e0006 */
[----:B------:R-:W-:Y:S02]  /*0e50*/  @P1 IMAD.IADD R17, R19, 0x1, R17 ;  /* 0x0000000113111824 */ /* 0x000fe400078e0211 */
[----:B-1----:R-:W-:-:S04]  /*0e60*/  @!P1 IMAD.WIDE.U32 R8, R6, R11, R8 ;  /* 0x0000000b06089225 */ /* 0x002fc800078e0008 */
[----:B------:R-:W-:Y:S02]  /*0e70*/  @!P1 IMAD.MOV.U32 R18, RZ, RZ, R8 ;  /* 0x000000ffff129224 */ /* 0x000fe400078e0008 */
[----:B------:R-:W-:Y:S02]  /*0e80*/  @!P1 IMAD.MOV.U32 R17, RZ, RZ, R9 ;  /* 0x000000ffff119224 */ /* 0x000fe400078e0009 */
[----:B----4-:R-:W-:-:S04]  /*0e90*/  IMAD.WIDE.U32 R12, R2, UR4, RZ ;  /* 0x00000004020c7c25 */ /* 0x010fc8000f8e00ff */
[----:B------:R-:W-:Y:S01]  /*0ea0*/  IMAD R23, R2, UR5, RZ ;  /* 0x0000000502177c24 */ /* 0x000fe2000f8e02ff */
[----:B------:R0:W-:Y:S03]  /*0eb0*/  STL.64 [R1], R12 ;  /* 0x0000000c01007387 */ /* 0x0001e60000100a00 */
[----:B------:R-:W-:Y:S01]  /*0ec0*/  IMAD.IADD R23, R13, 0x1, R23 ;  /* 0x000000010d177824 */ /* 0x000fe200078e0217 */
[----:B------:R-:W-:Y:S06]  /*0ed0*/  @P0 BRA `(.L_x_12) ;  /* 0x0000000000240947 */ /* 0x000fec0003800000 */
[----:B------:R-:W-:Y:S01]  /*0ee0*/  USHF.R.U32.HI UR4, URZ, 0x1, UR40 ;  /* 0x000000013f047899 */ /* 0x000fe20008011628 */
[----:B------:R-:W-:Y:S01]  /*0ef0*/  IADD3 R18, P0, R18, R12, RZ ;  /* 0x0000000c12127210 */ /* 0x000fe20007f1e0ff */
[----:B------:R-:W-:Y:S02]  /*0f00*/  UISETP.GE.U32.AND UP0, UPT, UR40, 0xe, UPT ;  /* 0x0000000e2800788c */ /* 0x000fe4000bf06070 */
[----:B------:R-:W-:Y:S02]  /*0f10*/  UIMAD.WIDE.U32 UR4, UR4, -0x6db6db6d, URZ ;  /* 0x92492493040478a5 */ /* 0x000fe4000f8e003f */
[----:B------:R-:W-:Y:S01]  /*0f20*/  IMAD.X R17, R23, 0x1, R17, P0 ;  /* 0x0000000117117824 */ /* 0x000fe200000e0611 */
[----:B------:R-:W-:Y:S01]  /*0f30*/  UMOV UR39, URZ ;  /* 0x0000003f00277c82 */ /* 0x000fe20008000000 */
[----:B------:R-:W-:-:S04]  /*0f40*/  USHF.R.U32.HI UR4, URZ, 0x2, UR5 ;  /* 0x000000023f047899 */ /* 0x000fc80008011605 */
[----:B------:R-:W-:Y:S02]  /*0f50*/  UIMAD UR38, UR4, -0xe, UR40 ;  /* 0xfffffff2042678a4 */ /* 0x000fe4000f8e0228 */
[----:B------:R-:W-:-:S12]  /*0f60*/  @UP0 ULOP3.LUT UR39, UR4, 0x1, URZ, 0xc0, !UPT ;  /* 0x0000000104270892 */ /* 0x000fd8000f8ec03f */
.L_x_12:
[----:B------:R-:W-:Y:S01]  /*0f70*/  ISETP.GE.U32.AND P0, PT, R18, UR8, PT ;  /* 0x0000000812007c0c */ /* 0x000fe2000bf06070 */
[----:B------:R-:W-:Y:S01]  /*0f80*/  IMAD.MOV.U32 R19, RZ, RZ, -0x1 ;  /* 0xffffffffff137424 */ /* 0x000fe200078e00ff */
[----:B------:R-:W-:Y:S01]  /*0f90*/  PRMT R8, RZ, 0x7610, R8 ;  /* 0x00007610ff087816 */ /* 0x000fe20000000008 */
[----:B------:R-:W-:Y:S01]  /*0fa0*/  IMAD.MOV.U32 R22, RZ, RZ, -0x1 ;  /* 0xffffffffff167424 */ /* 0x000fe200078e00ff */
[----:B------:R-:W-:Y:S01]  /*0fb0*/  ISETP.GE.U32.AND.EX P0, PT, R17, UR9, PT, P0 ;  /* 0x0000000911007c0c */ /* 0x000fe2000bf06100 */
[----:B------:R-:W-:-:S12]  /*0fc0*/  IMAD.MOV.U32 R2, RZ, RZ, -0x1 ;  /* 0xffffffffff027424 */ /* 0x000fd800078e00ff */
[----:B------:R-:W-:Y:S05]  /*0fd0*/  @P0 BRA `(.L_x_13) ;  /* 0x00000004002c0947 */ /* 0x000fea0003800000 */
[----:B------:R-:W1:Y:S01]  /*0fe0*/  LDC.64 R26, c[0x0][0x628] ;  /* 0x00018a00ff1a7b82 */ /* 0x000e620000000a00 */
[----:B------:R-:W-:Y:S02]  /*0ff0*/  IMAD.MOV.U32 R8, RZ, RZ, R18 ;  /* 0x000000ffff087224 */ /* 0x000fe400078e0012 */
[----:B------:R-:W-:-:S05]  /*1000*/  IMAD.MOV.U32 R9, RZ, RZ, R17 ;  /* 0x000000ffff097224 */ /* 0x000fca00078e0011 */
[----:B------:R-:W4:Y:S08]  /*1010*/  LDC R2, c[0x0][0x630] ;  /* 0x00018c00ff027b82 */ /* 0x000f300000000800 */
[----:B------:R-:W0:Y:S01]  /*1020*/  LDC.64 R28, c[0x0][0x620] ;  /* 0x00018800ff1c7b82 */ /* 0x000e220000000a00 */
[----:B-1----:R-:W-:-:S04]  /*1030*/  ISETP.NE.U32.AND P0, PT, R26, RZ, PT ;  /* 0x000000ff1a00720c */ /* 0x002fc80003f05070 */
[----:B------:R-:W-:-:S13]  /*1040*/  ISETP.NE.AND.EX P0, PT, R27, RZ, PT, P0 ;  /* 0x000000ff1b00720c */ /* 0x000fda0003f05300 */
[----:B0---4-:R-:W-:Y:S05]  /*1050*/  @!P0 BRA `(.L_x_14) ;  /* 0x0000000000288947 */ /* 0x011fea0003800000 */
[----:B------:R-:W0:Y:S02]  /*1060*/  LDC R13, c[0x0][0x634] ;  /* 0x00018d00ff0d7b82 */ /* 0x000e240000000800 */
[----:B0-----:R-:W-:-:S05]  /*1070*/  IADD3 R13, P0, R18, R13, RZ ;  /* 0x0000000d120d7210 */ /* 0x001fca0007f1e0ff */
[----:B------:R-:W-:-:S04]  /*1080*/  IMAD.X R15, RZ, RZ, R17, P0 ;  /* 0x000000ffff0f7224 */ /* 0x000fc800000e0611 */
[----:B------:R-:W-:-:S04]  /*1090*/  IMAD.WIDE.U32 R8, R15, R26, RZ ;  /* 0x0000001a0f087225 */ /* 0x000fc800078e00ff */
[----:B------:R-:W-:-:S04]  /*10a0*/  IMAD.WIDE.U32 R10, P0, R13, R27, R8 ;  /* 0x0000001b0d0a7225 */ /* 0x000fc80007800008 */
[----:B------:R-:W-:-:S04]  /*10b0*/  IMAD.WIDE.U32 R8, R13, R26, RZ ;  /* 0x0000001a0d087225 */ /* 0x000fc800078e00ff */
[----:B------:R-:W-:Y:S01]  /*10c0*/  IMAD.X R13, RZ, RZ, RZ, P0 ;  /* 0x000000ffff0d7224 */ /* 0x000fe200000e06ff */
[----:B------:R-:W-:Y:S01]  /*10d0*/  IADD3 RZ, P0, R9, R10, RZ ;  /* 0x0000000a09ff7210 */ /* 0x000fe20007f1e0ff */
[----:B------:R-:W-:-:S04]  /*10e0*/  IMAD.MOV.U32 R12, RZ, RZ, R11 ;  /* 0x000000ffff0c7224 */ /* 0x000fc800078e000b */
[----:B------:R-:W-:-:S08]  /*10f0*/  IMAD.WIDE.U32.X R8, R15, R27, R12, P0 ;  /* 0x0000001b0f087225 */ /* 0x000fd000000e040c */
.L_x_14:
[----:B------:R-:W0:Y:S01]  /*1100*/  LDC.64 R32, c[0x0][0x640] ;  /* 0x00019000ff207b82 */ /* 0x000e220000000a00 */
[-C--:B------:R-:W-:Y:S01]  /*1110*/  SHF.R.U64 R30, R8, R2.reuse, R9 ;  /* 0x00000002081e7219 */ /* 0x080fe20000001209 */
[----:B------:R-:W-:Y:S01]  /*1120*/  IMAD.MOV.U32 R19, RZ, RZ, R17 ;  /* 0x000000ffff137224 */ /* 0x000fe200078e0011 */
[----:B------:R-:W-:Y:S02]  /*1130*/  SHF.R.U32.HI R2, RZ, R2, R9 ;  /* 0x00000002ff027219 */ /* 0x000fe40000011609 */
[----:B------:R-:W-:-:S03]  /*1140*/  IADD3 R11, P0, RZ, -R30, RZ ;  /* 0x8000001eff0b7210 */ /* 0x000fc60007f1e0ff */
[----:B------:R-:W1:Y:S02]  /*1150*/  LDC R10, c[0x0][0x618] ;  /* 0x00018600ff0a7b82 */ /* 0x000e640000000800 */
[----:B------:R-:W-:-:S04]  /*1160*/  IMAD.X R9, RZ, RZ, ~R2, P0 ;  /* 0x000000ffff097224 */ /* 0x000fc800000e0e02 */
[-C--:B------:R-:W-:Y:S02]  /*1170*/  IMAD R2, R9, R28.reuse, RZ ;  /* 0x0000001c09027224 */ /* 0x080fe400078e02ff */
[----:B------:R-:W4:Y:S01]  /*1180*/  LDC R13, c[0x0][0x608] ;  /* 0x00018200ff0d7b82 */ /* 0x000f220000000800 */
[----:B------:R-:W-:-:S04]  /*1190*/  IMAD.WIDE.U32 R8, R11, R28, R18 ;  /* 0x0000001c0b087225 */ /* 0x000fc800078e0012 */
[----:B------:R-:W-:Y:S02]  /*11a0*/  IMAD R11, R11, R29, R2 ;  /* 0x0000001d0b0b7224 */ /* 0x000fe400078e0202 */
[----:B------:R-:W-:Y:S01]  /*11b0*/  IMAD.MOV.U32 R2, RZ, RZ, -0x1 ;  /* 0xffffffffff027424 */ /* 0x000fe200078e00ff */
[----:B------:R-:W2:Y:S01]  /*11c0*/  LDC R31, c[0x0][0x658] ;  /* 0x00019600ff1f7b82 */ /* 0x000ea20000000800 */
[----:B------:R-:W-:Y:S01]  /*11d0*/  IMAD.IADD R9, R9, 0x1, R11 ;  /* 0x0000000109097824 */ /* 0x000fe200078e020b */
[----:B0-----:R-:W-:Y:S01]  /*11e0*/  ISETP.NE.U32.AND P0, PT, R32, RZ, PT ;  /* 0x000000ff2000720c */ /* 0x001fe20003f05070 */
[----:B------:R-:W-:-:S03]  /*11f0*/  IMAD.MOV.U32 R28, RZ, RZ, 0x1 ;  /* 0x00000001ff1c7424 */ /* 0x000fc600078e00ff */
[----:B------:R-:W-:Y:S02]  /*1200*/  ISETP.NE.AND.EX P0, PT, R33, RZ, PT, P0 ;  /* 0x000000ff2100720c */ /* 0x000fe40003f05300 */
[----:B------:R-:W0:Y:S01]  /*1210*/  LDC R27, c[0x0][0x600] ;  /* 0x00018000ff1b7b82 */ /* 0x000e220000000800 */
[-CC-:B-1----:R-:W-:Y:S02]  /*1220*/  SHF.R.U64 R25, R8, R10.reuse, R9.reuse ;  /* 0x0000000a08197219 */ /* 0x182fe40000001209 */
[----:B------:R-:W-:-:S05]  /*1230*/  SHF.R.U32.HI R8, RZ, R10, R9 ;  /* 0x0000000aff087219 */ /* 0x000fca0000011609 */
[----:B------:R-:W1:Y:S01]  /*1240*/  LDC R22, c[0x0][0x648] ;  /* 0x00019200ff167b82 */ /* 0x000e620000000800 */
[-CC-:B----4-:R-:W-:Y:S02]  /*1250*/  SHF.R.U64 R34, R25, R13.reuse, R8.reuse ;  /* 0x0000000d19227219 */ /* 0x190fe40000001208 */
[----:B------:R-:W-:-:S05]  /*1260*/  SHF.R.U32.HI R8, RZ, R13, R8 ;  /* 0x0000000dff087219 */ /* 0x000fca0000011608 */
[----:B------:R-:W4:Y:S01]  /*1270*/  LDC R26, c[0x0][0x638] ;  /* 0x00018e00ff1a7b82 */ /* 0x000f220000000800 */
[-CC-:B--2---:R-:W-:Y:S02]  /*1280*/  SHF.R.U64 R36, R34, R31.reuse, R8.reuse ;  /* 0x0000001f22247219 */ /* 0x184fe40000001208 */
[-C--:B------:R-:W-:Y:S02]  /*1290*/  SHF.L.U32 R2, R2, R31.reuse, RZ ;  /* 0x0000001f02027219 */ /* 0x080fe400000006ff */
[----:B------:R-:W-:Y:S01]  /*12a0*/  SHF.R.U32.HI R9, RZ, R31, R8 ;  /* 0x0000001fff097219 */ /* 0x000fe20000011608 */
[----:B------:R-:W-:Y:S01]  /*12b0*/  IMAD.MOV.U32 R8, RZ, RZ, R36 ;  /* 0x000000ffff087224 */ /* 0x000fe200078e0024 */
[----:B------:R-:W-:Y:S01]  /*12c0*/  LOP3.LUT R15, RZ, R2, RZ, 0x33, !PT ;  /* 0x00000002ff0f7212 */ /* 0x000fe200078e33ff */
[----:B------:R-:W2:Y:S01]  /*12d0*/  LDC R29, c[0x0][0x610] ;  /* 0x00018400ff1d7b82 */ /* 0x000ea20000000800 */
[----:B------:R-:W-:Y:S05]  /*12e0*/  @!P0 BRA `(.L_x_15) ;  /* 0x0000000000288947 */ /* 0x000fea0003800000 */
[----:B------:R-:W3:Y:S02]  /*12f0*/  LDC R13, c[0x0][0x64c] ;  /* 0x00019300ff0d7b82 */ /* 0x000ee40000000800 */
[----:B---3--:R-:W-:-:S05]  /*1300*/  IADD3 R13, P0, R36, R13, RZ ;  /* 0x0000000d240d7210 */ /* 0x008fca0007f1e0ff */
        /* <DEDUP_REMOVED lines=8> */
.L_x_15:
[----:B-1----:R-:W-:Y:S01]  /*1390*/  SHF.R.U64 R7, R8, R22, R9 ;  /* 0x0000001608077219 */ /* 0x002fe20000001209 */
[----:B0-----:R-:W-:Y:S01]  /*13a0*/  VIADD R8, R27, 0xffffffff ;  /* 0xffffffff1b087836 */ /* 0x001fe20000000000 */
[----:B------:R-:W-:Y:S01]  /*13b0*/  SHF.L.U32 R2, R28, R31, RZ ;  /* 0x0000001f1c027219 */ /* 0x000fe200000006ff */
[----:B------:R-:W-:Y:S01]  /*13c0*/  @P1 IMAD R20, R21, R24, R6 ;  /* 0x0000001815141224 */ /* 0x000fe200078e0206 */
[----:B------:R-:W-:Y:S01]  /*13d0*/  LOP3.LUT R15, R34, R15, RZ, 0xc0, !PT ;  /* 0x0000000f220f7212 */ /* 0x000fe200078ec0ff */
[----:B------:R-:W-:Y:S01]  /*13e0*/  IMAD.MOV R9, RZ, RZ, -R7 ;  /* 0x000000ffff097224 */ /* 0x000fe200078e0a07 */
[----:B------:R-:W-:Y:S01]  /*13f0*/  LOP3.LUT R8, R25, R8, RZ, 0xc0, !PT ;  /* 0x0000000819087212 */ /* 0x000fe200078ec0ff */
[----:B------:R-:W-:Y:S02]  /*1400*/  IMAD.MOV.U32 R6, RZ, RZ, 0x1 ;  /* 0x00000001ff067424 */ /* 0x000fe400078e00ff */
[----:B------:R-:W-:Y:S02]  /*1410*/  IMAD R15, R2, R7, R15 ;  /* 0x00000007020f7224 */ /* 0x000fe400078e020f */
[----:B----4-:R-:W-:-:S02]  /*1420*/  IMAD R2, R9, R26, R36 ;  /* 0x0000001a09027224 */ /* 0x010fc400078e0224 */
[----:B--2---:R-:W-:Y:S02]  /*1430*/  IMAD R19, R15, R29, R20 ;  /* 0x0000001d0f137224 */ /* 0x004fe400078e0214 */
[--C-:B------:R-:W-:Y:S01]  /*1440*/  IMAD R2, R2, R27, R8.reuse ;  /* 0x0000001b02027224 */ /* 0x100fe200078e0208 */
[----:B------:R-:W-:-:S04]  /*1450*/  PRMT R8, R6, 0x7610, R8 ;  /* 0x0000761006087816 */ /* 0x000fc80000000008 */
[----:B------:R-:W-:Y:S02]  /*1460*/  SEL R22, R2, R19, !P1 ;  /* 0x0000001302167207 */ /* 0x000fe40004800000 */
[----:B------:R-:W-:Y:S01]  /*1470*/  SEL R19, R19, R2, !P1 ;  /* 0x0000000213137207 */ /* 0x000fe20004800000 */
[----:B------:R-:W-:-:S07]  /*1480*/  IMAD.MOV.U32 R2, RZ, RZ, R30 ;  /* 0x000000ffff027224 */ /* 0x000fce00078e001e */
.L_x_13:
[----:B------:R-:W-:Y:S05]  /*1490*/  @!P3 BRA `(.L_x_16) ;  /* 0x00000000000cb947 */ /* 0x000fea0003800000 */
[----:B------:R-:W-:Y:S01]  /*14a0*/  UCGABAR_WAIT ;  /* 0x0000000000007dc7 */ /* 0x000fe20008000000 */
[----:B------:R-:W-:Y:S01]  /*14b0*/  CCTL.IVALL ;  /* 0x00000000ff00798f */ /* 0x000fe20002000000 */
[----:B------:R-:W-:Y:S05]  /*14c0*/  BRA `(.L_x_17) ;  /* 0x0000000000047947 */ /* 0x000fea0003800000 */
.L_x_16:
[----:B------:R-:W-:Y:S06]  /*14d0*/  BAR.SYNC.DEFER_BLOCKING 0x0 ;  /* 0x0000000000007b1d */ /* 0x000fec0000010000 */
.L_x_17:
[----:B------:R-:W-:Y:S05]  /*14e0*/  @!P2 BRA `(.L_x_18) ;  /* 0x00000038000ca947 */ /* 0x000fea0003800000 */
[----:B------:R-:W-:-:S13]  /*14f0*/  ISETP.GT.U32.AND P0, PT, R35, 0x1, PT ;  /* 0x000000012300780c */ /* 0x000fda0003f04070 */
[----:B------:R-:W-:Y:S05]  /*1500*/  @P0 EXIT ;  /* 0x000000000000094d */ /* 0x000fea0003800000 */
.L_x_19:
[----:B------:R-:W-:-:S08]  /*1510*/  NOP ;  /* 0x0000000000007918 */ /* 0x000fd00000000000 */
[----:B------:R-:W1:Y:S02]  /*1520*/  USETMAXREG.TRY_ALLOC.CTAPOOL UP0, 0xe8 ;  /* 0x000000e8000079c8 */ /* 0x000e640008000600 */
[----:B-1----:R-:W-:-:S13]  /*1530*/  PLOP3.LUT P0, PT, PT, PT, UP0, 0x80, 0x0 ;  /* 0x000000000000781c */ /* 0x002fda0003f0f008 */
[----:B------:R-:W-:Y:S05]  /*1540*/  @!P0 BRA `(.L_x_19) ;  /* 0xfffffffc00f08947 */ /* 0x000fea000383ffff */
[----:B------:R-:W-:-:S13]  /*1550*/  LOP3.LUT P0, RZ, R8, 0xff, RZ, 0xc0, !PT ;  /* 0x000000ff08ff7812 */ /* 0x000fda000780c0ff */
[----:B------:R-:W-:Y:S05]  /*1560*/  @!P0 EXIT ;  /* 0x000000000000894d */ /* 0x000fea0003800000 */
[----:B------:R-:W1:Y:S01]  /*1570*/  S2UR UR4, SR_CgaCtaId ;  /* 0x00000000000479c3 */ /* 0x000e620000008800 */
[----:B--2---:R-:W-:Y:S01]  /*1580*/  VIADD R14, R14, 0xffffffff ;  /* 0xffffffff0e0e7836 */ /* 0x004fe20000000000 */
[CC--:B------:R-:W-:Y:S01]  /*1590*/  LEA.HI R4, R0.reuse, R3.reuse, RZ, 0x2 ;  /* 0x0000000300047211 */ /* 0x0c0fe200078f10ff */
[----:B------:R-:W-:Y:S01]  /*15a0*/  UMOV UR41, 0x400 ;  /* 0x0000040000297882 */ /* 0x000fe20000000000 */
[----:B------:R-:W-:Y:S01]  /*15b0*/  LEA.HI R0, R0, R3, RZ, 0x5 ;  /* 0x0000000300007211 */ /* 0x000fe200078f28ff */
[----:B------:R-:W-:Y:S01]  /*15c0*/  UISETP.LT.AND UP0, UPT, UR40, 0x1, UPT ;  /* 0x000000012800788c */ /* 0x000fe2000bf01270 */
[----:B------:R-:W-:Y:S01]  /*15d0*/  R2UR UR42, R14 ;  /* 0x000000000e2a72ca */ /* 0x000fe200000e0000 */
[----:B------:R-:W-:Y:S01]  /*15e0*/  ULDC UR6, c[0x0][0x284] ;  /* 0x0000a10000067ab9 */ /* 0x000fe20000000800 */
[--C-:B------:R-:W-:Y:S01]  /*15f0*/  SHF.R.S32.HI R60, RZ, 0x2, R4.reuse ;  /* 0x00000002ff3c7819 */ /* 0x100fe20000011404 */
[----:B------:R-:W-:Y:S01]  /*1600*/  USEL UR43, UR40, 0x1, UP0 ;  /* 0x00000001282b7887 */ /* 0x000fe20008000000 */
[----:B------:R-:W-:Y:S01]  /*1610*/  SHF.R.S32.HI R5, RZ, 0x1f, R4 ;  /* 0x0000001fff057819 */ /* 0x000fe20000011404 */
[----:B------:R-:W-:Y:S01]  /*1620*/  USHF.L.U32 UR46, UR40, 0x1, URZ ;  /* 0x00000001282e7899 */ /* 0x000fe2000800063f */
[----:B------:R-:W-:Y:S01]  /*1630*/  LOP3.LUT R4, R4, 0xfffffffc, RZ, 0xc0, !PT ;  /* 0xfffffffc04047812 */ /* 0x000fe200078ec0ff */
[----:B------:R-:W-:Y:S01]  /*1640*/  UIADD3 UR43, -UR43, UR40, URZ ;  /* 0x000000282b2b7290 */ /* 0x000fe2000fffe13f */
[----:B------:R-:W-:-:S02]  /*1650*/  LEA.HI R5, R5, R60, RZ, 0x3 ;  /* 0x0000003c05057211 */ /* 0x000fc400078f18ff */
[----:B------:R-:W-:Y:S01]  /*1660*/  ISETP.NE.AND P0, PT, R14, RZ, PT ;  /* 0x000000ff0e00720c */ /* 0x000fe20003f05270 */
[----:B---3--:R-:W-:Y:S01]  /*1670*/  IMAD.IADD R59, R3, 0x1, -R4 ;  /* 0x00000001033b7824 */ /* 0x008fe200078e0a04 */
[----:B------:R-:W-:Y:S01]  /*1680*/  LOP3.LUT R5, R5, 0xfffffff8, RZ, 0xc0, !PT ;  /* 0xfffffff805057812 */ /* 0x000fe200078ec0ff */
[----:B------:R-:W-:Y:S01]  /*1690*/  USHF.L.U32 UR42, UR42, 0x3, URZ ;  /* 0x000000032a2a7899 */ /* 0x000fe2000800063f */
[----:B------:R-:W-:Y:S02]  /*16a0*/  LOP3.LUT R72, R16, 0x1, RZ, 0xfc, !PT ;  /* 0x0000000110487812 */ /* 0x000fe400078efcff */
[----:B------:R-:W-:Y:S01]  /*16b0*/  SEL R73, RZ, 0x1, P0 ;  /* 0x00000001ff497807 */ /* 0x000fe20000000000 */
[----:B------:R-:W-:Y:S01]  /*16c0*/  IMAD.IADD R60, R60, 0x1, -R5 ;  /* 0x000000013c3c7824 */ /* 0x000fe200078e0a05 */
[----:B-1----:R-:W-:Y:S01]  /*16d0*/  ULEA UR41, UR4, UR41, 0x18 ;  /* 0x0000002904297291 */ /* 0x002fe2000f8ec03f */
[----:B------:R-:W-:Y:S01]  /*16e0*/  SHF.R.S32.HI R5, RZ, 0x5, R0 ;  /* 0x00000005ff057819 */ /* 0x000fe20000011400 */
[----:B------:R-:W-:-:S02]  /*16f0*/  IMAD.U32 R63, RZ, RZ, UR42 ;  /* 0x0000002aff3f7e24 */ /* 0x000fc4000f8e00ff */
[----:B------:R-:W-:Y:S01]  /*1700*/  UIADD3 UR47, UR41, 0xf0, URZ ;  /* 0x000000f0292f7890 */ /* 0x000fe2000fffe03f */
[--C-:B------:R-:W-:Y:S01]  /*1710*/  SHF.R.S32.HI R61, RZ, 0x1f, R60.reuse ;  /* 0x0000001fff3d7819 */ /* 0x100fe2000001143c */
[----:B------:R-:W-:Y:S01]  /*1720*/  UIADD3 UR4, UR41, 0x200, URZ ;  /* 0x0000020029047890 */ /* 0x000fe2000fffe03f */
[--C-:B------:R-:W-:Y:S01]  /*1730*/  IMAD R66, R5, -0x10, -R60.reuse ;  /* 0xfffffff005427824 */ /* 0x100fe200078e0a3c */
[----:B------:R-:W-:Y:S01]  /*1740*/  UIADD3 UR5, UR41, 0x1c200, URZ ;  /* 0x0001c20029057890 */ /* 0x000fe2000fffe03f */
[----:B------:R-:W-:Y:S01]  /*1750*/  LOP3.LUT R65, R63, 0x8, RZ, 0xc0, !PT ;  /* 0x000000083f417812 */ /* 0x000fe200078ec0ff */
[----:B------:R-:W-:Y:S01]  /*1760*/  USHF.R.U32.HI UR4, URZ, 0x4, UR4 ;  /* 0x000000043f047899 */ /* 0x000fe20008011604 */
[----:B------:R-:W-:Y:S01]  /*1770*/  IMAD.U32 R62, RZ, RZ, UR47 ;  /* 0x0000002fff3e7e24 */ /* 0x000fe2000f8e00ff */
[----:B------:R-:W-:Y:S01]  /*1780*/  USHF.R.U32.HI UR5, URZ, 0x4, UR5 ;  /* 0x000000043f057899 */ /* 0x000fe20008011605 */
[----:B------:R-:W-:Y:S01]  /*1790*/  IMAD.WIDE R60, R5, 0x10, R60 ;  /* 0x00000010053c7825 */ /* 0x000fe200078e023c */
[----:B------:R-:W-:Y:S01]  /*17a0*/  ULOP3.LUT UR4, UR4, 0x3fff, URZ, 0xc0, !UPT ;  /* 0x00003fff04047892 */ /* 0x000fe2000f8ec03f */
[----:B------:R-:W-:Y:S01]  /*17b0*/  LOP3.LUT R63, R63, 0x8, RZ, 0xc, !PT ;  /* 0x000000083f3f7812 */ /* 0x000fe200078e0cff */
[----:B------:R-:W-:Y:S01]  /*17c0*/  ULOP3.LUT UR5, UR5, 0x3fff, URZ, 0xc0, !UPT ;  /* 0x00003fff05057892 */ /* 0x000fe2000f8ec03f */
[----:B------:R-:W-:Y:S01]  /*17d0*/  VIADD R64, R62, UR42 ;  /* 0x0000002a3e407c36 */ /* 0x000fe20008000000 */
[----:B------:R-:W-:Y:S01]  /*17e0*/  LOP3.LUT R65, R65, 0x18, RZ, 0x3c, !PT ;  /* 0x0000001841417812 */ /* 0x000fe200078e3cff */
[----:B------:R-:W-:Y:S01]  /*17f0*/  VIADD R66, R66, UR6 ;  /* 0x0000000642427c36 */ /* 0x000fe20008000000 */
[----:B------:R-:W-:-:S02]  /*1800*/  ULOP3.LUT UR44, UR4, 0x10000, URZ, 0xfc, !UPT ;  /* 0x00010000042c7892 */ /* 0x000fc4000f8efc3f */
[----:B------:R-:W-:-:S12]  /*1810*/  ULOP3.LUT UR45, UR5, 0x10000, URZ, 0xfc, !UPT ;  /* 0x00010000052d7892 */ /* 0x000fd8000f8efc3f */
.L_x_105:
[----:B------:R-:W-:Y:S01]  /*1820*/  SHF.L.U32 R3, R73, 0x1f, RZ ;  /* 0x0000001f49037819 */ /* 0x000fe200000006ff */
[----:B------:R-:W-:Y:S02]  /*1830*/  ULDC UR4, c[0x0][0x28c] ;  /* 0x0000a30000047ab9 */ /* 0x000fe40000000800 */
[----:B------:R-:W-:Y:S01]  /*1840*/  ISETP.LT.AND P1, PT, RZ, UR4, PT ;  /* 0x00000004ff007c0c */ /* 0x000fe2000bf21270 */
[----:B------:R-:W1:Y:S02]  /*1850*/  SYNCS.PHASECHK.TRANS64.TRYWAIT P0, [R62+UR42], R3 ;  /* 0x000000033e0075a7 */ /* 0x000e64000800016a */
[----:B01-34-:R-:W-:Y:S10]  /*1860*/  @!P0 BRA `(.L_x_20) ;  /* 0x0000004800ac8947 */ /* 0x01bff40003800000 */
.L_x_137:
[----:B------:R-:W-:Y:S05]  /*1870*/  @P1 BRA `(.L_x_21) ;  /* 0x0000000000401947 */ /* 0x000fea0003800000 */
[----:B------:R-:W-:Y:S01]  /*1880*/  MOV R0, 0x0 ;  /* 0x0000000000007802 */ /* 0x000fe20000000f00 */
[----:B------:R-:W-:Y:S01]  /*1890*/  ULDC.64 UR4, c[0x4][0x68] ;  /* 0x01001a0000047ab9 */ /* 0x000fe20000000a00 */
[----:B------:R-:W-:Y:S01]  /*18a0*/  ULDC.64 UR6, c[0x4][0x8] ;  /* 0x0100020000067ab9 */ /* 0x000fe20000000a00 */
[----:B------:R-:W-:Y:S01]  /*18b0*/  IMAD.U32 R4, RZ, RZ, UR4 ;  /* 0x00000004ff047e24 */ /* 0x000fe2000f8e00ff */
[----:B------:R2:W3:Y:S01]  /*18c0*/  LDC.64 R14, c[0x4][R0] ;  /* 0x01000000000e7b82 */ /* 0x0004e20000000a00 */
[----:B------:R-:W-:Y:S01]  /*18d0*/  IMAD.U32 R5, RZ, RZ, UR5 ;  /* 0x00000005ff057e24 */ /* 0x000fe2000f8e00ff */
[----:B------:R-:W-:Y:S01]  /*18e0*/  ULDC.64 UR4, c[0x4][0x70] ;  /* 0x01001c0000047ab9 */ /* 0x000fe20000000a00 */
[----:B------:R-:W-:Y:S02]  /*18f0*/  IMAD.U32 R10, RZ, RZ, UR6 ;  /* 0x00000006ff0a7e24 */ /* 0x000fe4000f8e00ff */
[----:B------:R-:W-:Y:S02]  /*1900*/  IMAD.U32 R6, RZ, RZ, UR4 ;  /* 0x00000004ff067e24 */ /* 0x000fe4000f8e00ff */
[----:B------:R-:W-:-:S02]  /*1910*/  IMAD.U32 R7, RZ, RZ, UR5 ;  /* 0x00000005ff077e24 */ /* 0x000fc4000f8e00ff */
[----:B------:R-:W-:Y:S02]  /*1920*/  IMAD.U32 R11, RZ, RZ, UR7 ;  /* 0x00000007ff0b7e24 */ /* 0x000fe4000f8e00ff */
[----:B------:R-:W-:Y:S02]  /*1930*/  IMAD.MOV.U32 R8, RZ, RZ, 0x1e1 ;  /* 0x000001e1ff087424 */ /* 0x000fe400078e00ff */
[----:B0-----:R-:W-:Y:S02]  /*1940*/  IMAD.MOV.U32 R12, RZ, RZ, 0x1 ;  /* 0x00000001ff0c7424 */ /* 0x001fe400078e00ff */
[----:B--2---:R-:W-:-:S07]  /*1950*/  IMAD.MOV.U32 R13, RZ, RZ, RZ ;  /* 0x000000ffff0d7224 */ /* 0x004fce00078e00ff */
[----:B------:R-:W-:-:S07]  /*1960*/  LEPC R20, `(.L_x_21) ;  /* 0x000000001014794e */ /* 0x000fce0000000000 */
[----:B-1-3-5:R-:W-:Y:S05]  /*1970*/  CALL.ABS.NOINC R14 ;  /* 0x000000000e007343 */ /* 0x02afea0003c00000 */
.L_x_21:
[----:B------:R-:W-:-:S13]  /*1980*/  ISETP.NE.AND P0, PT, R72, 0x3, PT ;  /* 0x000000034800780c */ /* 0x000fda0003f05270 */
[----:B------:R-:W-:Y:S05]  /*1990*/  @!P0 BRA `(.L_x_22) ;  /* 0x0000000000048947 */ /* 0x000fea0003800000 */
[----:B------:R-:W-:Y:S01]  /*19a0*/  BPT.TRAP 0x1 ;  /* 0x000000040000795c */ /* 0x000fe20000300000 */
.L_x_22:
[----:B-1----:R-:W-:Y:S02]  /*19b0*/  IMAD.U32 R3, RZ, RZ, UR38 ;  /* 0x00000026ff037e24 */ /* 0x002fe4000f8e00ff */
[----:B------:R-:W-:-:S03]  /*19c0*/  IMAD.U32 R0, RZ, RZ, UR39 ;  /* 0x00000027ff007e24 */ /* 0x000fc6000f8e00ff */
[----:B------:R-:W-:Y:S02]  /*19d0*/  LEA R3, R3, UR41, 0x3 ;  /* 0x0000002903037c11 */ /* 0x000fe4000f8e18ff */
[----:B------:R-:W-:-:S04]  /*19e0*/  SHF.L.U32 R0, R0, 0x1f, RZ ;  /* 0x0000001f00007819 */ /* 0x000fc800000006ff */
[----:B------:R1:W2:Y:S01]  /*19f0*/  SYNCS.PHASECHK.TRANS64.TRYWAIT P1, [R3+URZ], R0 ;  /* 0x00000000030075a7 */ /* 0x0002a2000802017f */
[----:B------:R-:W-:Y:S05]  /*1a00*/  @!P0 BRA `(.L_x_23) ;  /* 0x0000000000048947 */ /* 0x000fea0003800000 */
[----:B------:R-:W-:Y:S01]  /*1a10*/  BPT.TRAP 0x1 ;  /* 0x000000040000795c */ /* 0x000fe20000300000 */
.L_x_23:
[----:B--2---:R-:W-:Y:S05]  /*1a20*/  @P1 BRA `(.L_x_24) ;  /* 0x0000000000081947 */ /* 0x004fea0003800000 */
[----:B------:R-:W2:Y:S02]  /*1a30*/  SYNCS.PHASECHK.TRANS64.TRYWAIT P1, [R3+URZ], R0 ;  /* 0x00000000030075a7 */ /* 0x000ea4000802017f */
[----:B--2---:R-:W-:Y:S05]  /*1a40*/  @!P1 BRA `(.L_x_25) ;  /* 0x0000004800489947 */ /* 0x004fea0003800000 */
.L_x_24:
[----:B------:R-:W-:Y:S05]  /*1a50*/  WARPSYNC.ALL ;  /* 0x0000000000007948 */ /* 0x000fea0003800000 */
[----:B------:R-:W-:Y:S01]  /*1a60*/  ULEA UR8, UR38, UR44, 0x9 ;  /* 0x0000002c26087291 */ /* 0x000fe2000f8e483f */
[----:B------:R-:W-:Y:S01]  /*1a70*/  WARPGROUP.ARRIVE ;  /* 0x00000000000079c5 */ /* 0x000fe20000000000 */
[----:B------:R-:W-:Y:S01]  /*1a80*/  ULEA UR9, UR38, UR45, 0x9 ;  /* 0x0000002d26097291 */ /* 0x000fe2000f8e483f */
[----:B-12---:R-:W-:Y:S01]  /*1a90*/  IMAD.U32 R0, RZ, RZ, UR43 ;  /* 0x0000002bff007e24 */ /* 0x006fe2000f8e00ff */
[----:B------:R-:W-:Y:S01]  /*1aa0*/  UMOV UR5, 0x40000040 ;  /* 0x4000004000057882 */ /* 0x000fe20000000000 */
[----:B------:R-:W-:-:S02]  /*1ab0*/  UMOV UR7, 0x40000040 ;  /* 0x4000004000077882 */ /* 0x000fc40000000000 */
[----:B------:R-:W-:Y:S01]  /*1ac0*/  UMOV UR4, UR8 ;  /* 0x0000000800047c82 */ /* 0x000fe20008000000 */
[----:B------:R-:W-:Y:S01]  /*1ad0*/  ISETP.GE.AND P1, PT, R0, 0x1, PT ;  /* 0x000000010000780c */ /* 0x000fe20003f26270 */
[----:B------:R-:W-:Y:S02]  /*1ae0*/  UMOV UR6, UR9 ;  /* 0x0000000900067c82 */ /* 0x000fe40008000000 */
[----:B------:R-:W-:Y:S01]  /*1af0*/  HGMMA.64x64x8.F32.TF32 R24, gdesc[UR4], RZ, !UPT, gsb0 ;  /* 0x04e00000041879f0 */ /* 0x000fe2000c0028ff */
[----:B------:R-:W-:Y:S02]  /*1b00*/  UIADD3 UR4, UR8, 0x2, URZ ;  /* 0x0000000208047890 */ /* 0x000fe4000fffe03f */
[----:B------:R-:W-:Y:S01]  /*1b10*/  UIADD3 UR6, UR9, 0x2, URZ ;  /* 0x0000000209067890 */ /* 0x000fe2000fffe03f */
[----:B------:R-:W-:Y:S01]  /*1b20*/  UMOV UR5, 0x40000040 ;  /* 0x4000004000057882 */ /* 0x000fe20000000000 */
[----:B------:R-:W-:Y:S01]  /*1b30*/  UMOV UR7, 0x40000040 ;  /* 0x4000004000077882 */ /* 0x000fe20000000000 */
[----:B------:R-:W-:-:S02]  /*1b40*/  WARPGROUP.DEPBAR.LE gsb0, 0x0 ;  /* 0x00008000000079c5 */ /* 0x000fc40000010000 */
[----:B------:R-:W-:-:S06]  /*1b50*/  WARPGROUP.ARRIVE ;  /* 0x00000000000079c5 */ /* 0x000fcc0000000000 */
[----:B------:R-:W-:Y:S01]  /*1b60*/  HGMMA.64x64x8.F32.TF32 R24, gdesc[UR4], R24, gsb0 ;  /* 0x04e00000041879f0 */ /* 0x000fe20008002818 */
[----:B------:R-:W-:Y:S02]  /*1b70*/  UIADD3 UR4, UR8, 0x4, URZ ;  /* 0x0000000408047890 */ /* 0x000fe4000fffe03f */
[----:B------:R-:W-:Y:S01]  /*1b80*/  UIADD3 UR6, UR9, 0x4, URZ ;  /* 0x0000000409067890 */ /* 0x000fe2000fffe03f */
[----:B------:R-:W-:Y:S01]  /*1b90*/  UMOV UR5, 0x40000040 ;  /* 0x4000004000057882 */ /* 0x000fe20000000000 */
[----:B------:R-:W-:Y:S01]  /*1ba0*/  UMOV UR7, 0x40000040 ;  /* 0x4000004000077882 */ /* 0x000fe20000000000 */
[----:B------:R-:W-:Y:S02]  /*1bb0*/  WARPGROUP.DEPBAR.LE gsb0, 0x0 ;  /* 0x00008000000079c5 */ /* 0x000fe40000010000 */
        /* <DEDUP_REMOVED lines=8> */
[----:B------:R-:W-:Y:S03]  /*1c40*/  HGMMA.64x64x8.F32.TF32 R24, gdesc[UR4], R24, gsb0 ;  /* 0x04e00000041879f0 */ /* 0x000fe60008002818 */
[----:B------:R-:W-:Y:S02]  /*1c50*/  WARPGROUP.DEPBAR.LE gsb0, 0x0 ;  /* 0x00008000000079c5 */ /* 0x000fe40000010000 */
[----:B------:R-:W-:Y:S05]  /*1c60*/  @!P1 BRA `(.L_x_26) ;  /* 0x0000000400149947 */ /* 0x000fea0003800000 */
[----:B------:R-:W-:Y:S01]  /*1c70*/  UIADD3 UR4, UR38, 0x1, URZ ;  /* 0x0000000126047890 */ /* 0x000fe2000fffe03f */
[----:B------:R-:W-:Y:S02]  /*1c80*/  IMAD.U32 R0, RZ, RZ, UR43 ;  /* 0x0000002bff007e24 */ /* 0x000fe4000f8e00ff */
[----:B------:R-:W-:Y:S01]  /*1c90*/  IMAD.U32 R3, RZ, RZ, UR38 ;  /* 0x00000026ff037e24 */ /* 0x000fe2000f8e00ff */
[----:B------:R-:W-:-:S04]  /*1ca0*/  UISETP.NE.AND UP0, UPT, UR4, 0xe, UPT ;  /* 0x0000000e0400788c */ /* 0x000fc8000bf05270 */
[----:B------:R-:W-:Y:S02]  /*1cb0*/  USEL UR5, URZ, 0x1, UP0 ;  /* 0x000000013f057887 */ /* 0x000fe40008000000 */
[----:B------:R-:W-:Y:S02]  /*1cc0*/  USEL UR8, UR4, URZ, UP0 ;  /* 0x0000003f04087287 */ /* 0x000fe40008000000 */
[----:B------:R-:W-:-:S06]  /*1cd0*/  ULOP3.LUT UR5, UR39, UR5, URZ, 0x3c, !UPT ;  /* 0x0000000527057292 */ /* 0x000fcc000f8e3c3f */
[----:B------:R-:W-:-:S07]  /*1ce0*/  IMAD.U32 R6, RZ, RZ, UR5 ;  /* 0x00000005ff067e24 */ /* 0x000fce000f8e00ff */
.L_x_33:
[----:B------:R-:W-:Y:S05]  /*1cf0*/  @!P0 BRA `(.L_x_27) ;  /* 0x0000000000048947 */ /* 0x000fea0003800000 */
[----:B------:R-:W-:Y:S01]  /*1d00*/  BPT.TRAP 0x1 ;  /* 0x000000040000795c */ /* 0x000fe20000300000 */
.L_x_27:
[----:B------:R-:W-:Y:S01]  /*1d10*/  ULEA UR4, UR8, UR41, 0x3 ;  /* 0x0000002908047291 */ /* 0x000fe2000f8e183f */
[----:B------:R-:W-:-:S08]  /*1d20*/  SHF.L.U32 R4, R6, 0x1f, RZ ;  /* 0x0000001f06047819 */ /* 0x000fd000000006ff */
[----:B------:R1:W2:Y:S01]  /*1d30*/  SYNCS.PHASECHK.TRANS64.TRYWAIT P1, [UR4], R4 ;  /* 0x00000004ff0075a7 */ /* 0x0002a20008020144 */
[----:B------:R-:W-:Y:S05]  /*1d40*/  @!P0 BRA `(.L_x_28) ;  /* 0x0000000000048947 */ /* 0x000fea0003800000 */
[----:B------:R-:W-:Y:S01]  /*1d50*/  BPT.TRAP 0x1 ;  /* 0x000000040000795c */ /* 0x000fe20000300000 */
.L_x_28:
[----:B--2---:R-:W-:Y:S05]  /*1d60*/  @P1 BRA `(.L_x_29) ;  /* 0x0000000000081947 */ /* 0x004fea0003800000 */
[----:B------:R-:W2:Y:S02]  /*1d70*/  SYNCS.PHASECHK.TRANS64.TRYWAIT P1, [UR4], R4 ;  /* 0x00000004ff0075a7 */ /* 0x000ea40008020144 */
[----:B--2---:R-:W-:Y:S05]  /*1d80*/  @!P1 BRA `(.L_x_30) ;  /* 0x00000044008c9947 */ /* 0x004fea0003800000 */
.L_x_29:
[----:B------:R-:W-:Y:S01]  /*1d90*/  ULEA UR9, UR8, UR44, 0x9 ;  /* 0x0000002c08097291 */ /* 0x000fe2000f8e483f */
[----:B------:R-:W-:Y:S01]  /*1da0*/  WARPGROUP.ARRIVE ;  /* 0x00000000000079c5 */ /* 0x000fe20000000000 */
[----:B------:R-:W-:Y:S01]  /*1db0*/  ULEA UR10, UR8, UR45, 0x9 ;  /* 0x0000002d080a7291 */ /* 0x000fe2000f8e483f */
[----:B------:R-:W-:Y:S01]  /*1dc0*/  UMOV UR5, 0x40000040 ;  /* 0x4000004000057882 */ /* 0x000fe20000000000 */
[----:B------:R-:W-:-:S03]  /*1dd0*/  UMOV UR7, 0x40000040 ;  /* 0x4000004000077882 */ /* 0x000fc60000000000 */
[----:B------:R-:W-:Y:S02]  /*1de0*/  UMOV UR4, UR9 ;  /* 0x0000000900047c82 */ /* 0x000fe40008000000 */
[----:B------:R-:W-:Y:S02]  /*1df0*/  UMOV UR6, UR10 ;  /* 0x0000000a00067c82 */ /* 0x000fe40008000000 */
[----:B------:R-:W-:Y:S01]  /*1e00*/  HGMMA.64x64x8.F32.TF32 R24, gdesc[UR4], R24, gsb0 ;  /* 0x04e00000041879f0 */ /* 0x000fe20008002818 */
        /* <DEDUP_REMOVED lines=23> */
[----:B------:R-:W-:Y:S01]  /*1f80*/  BPT.TRAP 0x1 ;  /* 0x000000040000795c */ /* 0x000fe20000300000 */
.L_x_31:
[----:B------:R-:W-:-:S13]  /*1f90*/  ISETP.NE.AND P1, PT, R67, RZ, PT ;  /* 0x000000ff4300720c */ /* 0x000fda0003f25270 */
[----:B-12---:R-:W-:-:S05]  /*1fa0*/  @P1 LEA R4, R3, UR41, 0x3 ;  /* 0x0000002903041c11 */ /* 0x006fca000f8e18ff */
[----:B------:R-:W-:-:S05]  /*1fb0*/  @P1 VIADD R5, R4, 0x70 ;  /* 0x0000007004051836 */ /* 0x000fca0000000000 */
[----:B------:R-:W-:-:S04]  /*1fc0*/  @P1 PRMT R5, R56, 0x654, R5 ;  /* 0x0000065438051816 */ /* 0x000fc80000000005 */
[----:B------:R1:W-:Y:S01]  /*1fd0*/  @P1 SYNCS.ARRIVE.TRANS64.RED.A1T0 RZ, [R5+URZ], RZ ;  /* 0x000000ff05ff19a7 */ /* 0x0003e2000810043f */
[----:B------:R-:W-:-:S13]  /*1fe0*/  ISETP.GT.U32.AND P1, PT, R16, 0x1, PT ;  /* 0x000000011000780c */ /* 0x000fda0003f24070 */
[----:B-1----:R-:W-:Y:S05]  /*1ff0*/  @P1 BRA `(.L_x_32) ;  /* 0x0000000000041947 */ /* 0x002fea0003800000 */
[----:B------:R-:W-:Y:S01]  /*2000*/  BPT.TRAP 0x1 ;  /* 0x000000040000795c */ /* 0x000fe20000300000 */
.L_x_32:
[----:B------:R-:W-:Y:S01]  /*2010*/  UIADD3 UR8, UR8, 0x1, URZ ;  /* 0x0000000108087890 */ /* 0x000fe2000fffe03f */
[C---:B------:R-:W-:Y:S01]  /*2020*/  ISETP.GT.AND P2, PT, R0.reuse, 0x1, PT ;  /* 0x000000010000780c */ /* 0x040fe20003f44270 */
[----:B------:R-:W-:Y:S02]  /*2030*/  VIADD R3, R3, 0x1 ;  /* 0x0000000103037836 */ /* 0x000fe40000000000 */
[----:B------:R-:W-:Y:S01]  /*2040*/  UISETP.NE.AND UP0, UPT, UR8, 0xe, UPT ;  /* 0x0000000e0800788c */ /* 0x000fe2000bf05270 */
[----:B------:R-:W-:Y:S02]  /*2050*/  VIADD R0, R0, 0xffffffff ;  /* 0xffffffff00007836 */ /* 0x000fe40000000000 */
[C---:B------:R-:W-:Y:S01]  /*2060*/  ISETP.NE.AND P1, PT, R3.reuse, 0xe, PT ;  /* 0x0000000e0300780c */ /* 0x040fe20003f25270 */
[----:B------:R-:W-:Y:S02]  /*2070*/  USEL UR4, URZ, 0x1, UP0 ;  /* 0x000000013f047887 */ /* 0x000fe40008000000 */
[----:B------:R-:W-:Y:S01]  /*2080*/  USEL UR8, UR8, URZ, UP0 ;  /* 0x0000003f08087287 */ /* 0x000fe20008000000 */
[----:B------:R-:W-:-:S03]  /*2090*/  SEL R3, R3, RZ, P1 ;  /* 0x000000ff03037207 */ /* 0x000fc60000800000 */
[----:B------:R-:W-:Y:S01]  /*20a0*/  LOP3.LUT R6, R6, UR4, RZ, 0x3c, !PT ;  /* 0x0000000406067c12 */ /* 0x000fe2000f8e3cff */
[----:B------:R-:W-:Y:S07]  /*20b0*/  @P2 BRA `(.L_x_33) ;  /* 0xfffffffc000c2947 */ /* 0x000fee000383ffff */
.L_x_26:
[----:B------:R-:W1:Y:S01]  /*20c0*/  LDC R0, c[0x0][0x28c] ;  /* 0x0000a300ff007b82 */ /* 0x000e620000000800 */
[----:B------:R2:W-:Y:S01]  /*20d0*/  SYNCS.ARRIVE.TRANS64.A1T0 RZ, [R63+UR47], RZ ;  /* 0x000000ff3fff79a7 */ /* 0x0005e2000810002f */
[----:B-1----:R-:W-:-:S13]  /*20e0*/  ISETP.GE.AND P1, PT, R0, 0x1, PT ;  /* 0x000000010000780c */ /* 0x002fda0003f26270 */
[----:B--2---:R-:W-:Y:S05]  /*20f0*/  @!P1 BRA `(.L_x_34) ;  /* 0x00000000004c9947 */ /* 0x004fea0003800000 */
[----:B------:R-:W-:Y:S05]  /*2100*/  @!P0 BRA `(.L_x_35) ;  /* 0x0000000000048947 */ /* 0x000fea0003800000 */
[----:B------:R-:W-:Y:S01]  /*2110*/  BPT.TRAP 0x1 ;  /* 0x000000040000795c */ /* 0x000fe20000300000 */
.L_x_35:
[----:B------:R-:W-:Y:S01]  /*2120*/  ISETP.NE.AND P1, PT, R67, RZ, PT ;  /* 0x000000ff4300720c */ /* 0x000fe20003f25270 */
[----:B------:R-:W-:Y:S01]  /*2130*/  BSSY B0, `(.L_x_36) ;  /* 0x000000d000007945 */ /* 0x000fe20003800000 */
[----:B------:R-:W-:-:S11]  /*2140*/  ISETP.GT.U32.AND P0, PT, R16, 0x1, PT ;  /* 0x000000011000780c */ /* 0x000fd60003f04070 */
[----:B------:R-:W-:Y:S05]  /*2150*/  @!P1 BRA `(.L_x_37) ;  /* 0x0000000000289947 */ /* 0x000fea0003800000 */
[----:B------:R-:W-:-:S04]  /*2160*/  UIADD3 UR6, UR43, UR38, URZ ;  /* 0x000000262b067290 */ /* 0x000fc8000fffe03f */
[----:B------:R-:W-:-:S04]  /*2170*/  USHF.R.U32.HI UR4, URZ, 0x1, UR6 ;  /* 0x000000013f047899 */ /* 0x000fc80008011606 */
[----:B------:R-:W-:-:S04]  /*2180*/  UIMAD.WIDE.U32 UR4, UR4, -0x6db6db6d, URZ ;  /* 0x92492493040478a5 */ /* 0x000fc8000f8e003f */
[----:B------:R-:W-:-:S04]  /*2190*/  USHF.R.U32.HI UR4, URZ, 0x2, UR5 ;  /* 0x000000023f047899 */ /* 0x000fc80008011605 */
[----:B------:R-:W-:-:S04]  /*21a0*/  UIMAD UR6, UR4, -0xe, UR6 ;  /* 0xfffffff2040678a4 */ /* 0x000fc8000f8e0206 */
[----:B------:R-:W-:-:S04]  /*21b0*/  ULEA UR6, UR6, UR41, 0x3 ;  /* 0x0000002906067291 */ /* 0x000fc8000f8e183f */
[----:B------:R-:W-:-:S06]  /*21c0*/  UIADD3 UR6, UR6, 0x70, URZ ;  /* 0x0000007006067890 */ /* 0x000fcc000fffe03f */
[----:B------:R-:W-:-:S05]  /*21d0*/  IMAD.U32 R3, RZ, RZ, UR6 ;  /* 0x00000006ff037e24 */ /* 0x000fca000f8e00ff */
[----:B------:R-:W-:-:S04]  /*21e0*/  PRMT R0, R56, 0x654, R3 ;  /* 0x0000065438007816 */ /* 0x000fc80000000003 */
[----:B------:R1:W-:Y:S03]  /*21f0*/  SYNCS.ARRIVE.TRANS64.RED.A1T0 RZ, [R0+URZ], RZ ;  /* 0x000000ff00ff79a7 */ /* 0x0003e6000810043f */
.L_x_37:
[----:B------:R-:W-:Y:S05]  /*2200*/  BSYNC B0 ;  /* 0x0000000000007941 */ /* 0x000fea0003800000 */
.L_x_36:
[----:B------:R-:W-:Y:S05]  /*2210*/  @P0 BRA `(.L_x_34) ;  /* 0x0000000000040947 */ /* 0x000fea0003800000 */
[----:B------:R-:W-:Y:S01]  /*2220*/  BPT.TRAP 0x1 ;  /* 0x000000040000795c */ /* 0x000fe20000300000 */
.L_x_34:
[----:B------:R-:W-:Y:S01]  /*2230*/  SHF.L.U32 R3, R73, 0x1f, RZ ;  /* 0x0000001f49037819 */ /* 0x000fe200000006ff */
[----:B------:R-:W-:Y:S01]  /*2240*/  UIADD3 UR38, UR46, UR38, URZ ;  /* 0x000000262e267290 */ /* 0x000fe2000fffe03f */
[----:B-1----:R-:W1:Y:S01]  /*2250*/  LDC R0, c[0x0][0x288] ;  /* 0x0000a200ff007b82 */ /* 0x002e620000000800 */
[----:B------:R-:W-:Y:S01]  /*2260*/  UISETP.GE.U32.AND UP1, UPT, UR46, 0xe, UPT ;  /* 0x0000000e2e00788c */ /* 0x000fe2000bf26070 */
[----:B------:R-:W-:Y:S01]  /*2270*/  IMAD.SHL.U32 R8, R59, 0x2, RZ ;  /* 0x000000023b087824 */ /* 0x000fe200078e00ff */
[----:B------:R-:W-:Y:S02]  /*2280*/  UISETP.GT.U32.AND UP0, UPT, UR38, 0xd, UPT ;  /* 0x0000000d2600788c */ /* 0x000fe4000bf04070 */
[----:B------:R-:W-:Y:S02]  /*2290*/  USHF.R.U32.HI UR4, URZ, 0x1, UR38 ;  /* 0x000000013f047899 */ /* 0x000fe40008011626 */
[----:B------:R-:W-:Y:S01]  /*22a0*/  UISETP.LT.U32.AND UP0, UPT, UR46, 0xe, UP0 ;  /* 0x0000000e2e00788c */ /* 0x000fe20008701070 */
[----:B------:R-:W2:Y:S01]  /*22b0*/  SYNCS.PHASECHK.TRANS64.TRYWAIT P0, [R62+UR42+0x10], R3 ;  /* 0x000010033e0075a7 */ /* 0x000ea2000800016a */
[----:B------:R-:W-:Y:S01]  /*22c0*/  UIMAD.WIDE.U32 UR4, UR4, -0x6db6db6d, URZ ;  /* 0x92492493040478a5 */ /* 0x000fe2000f8e003f */
[----:B------:R-:W-:Y:S01]  /*22d0*/  SHF.R.S32.HI R9, RZ, 0x1f, R8 ;  /* 0x0000001fff097819 */ /* 0x000fe20000011408 */
[----:B------:R-:W-:-:S02]  /*22e0*/  USEL UR6, URZ, 0x1, !UP0 ;  /* 0x000000013f067887 */ /* 0x000fc4000c000000 */
[----:B------:R-:W-:Y:S02]  /*22f0*/  USHF.R.U32.HI UR4, URZ, 0x2, UR5 ;  /* 0x000000023f047899 */ /* 0x000fe40008011605 */
[----:B------:R-:W-:Y:S02]  /*2300*/  ULOP3.LUT UR39, UR39, UR6, URZ, 0x3c, !UPT ;  /* 0x0000000627277292 */ /* 0x000fe4000f8e3c3f */
[----:B------:R-:W-:Y:S02]  /*2310*/  UIMAD UR38, UR4, -0xe, UR38 ;  /* 0xfffffff2042678a4 */ /* 0x000fe4000f8e0226 */
[----:B------:R-:W-:Y:S01]  /*2320*/  @UP1 ULOP3.LUT UR39, UR39, 0x1, UR4, 0x78, !UPT ;  /* 0x0000000127271892 */ /* 0x000fe2000f8e7804 */
[----:B-12---:R-:W-:Y:S11]  /*2330*/  @!P0 BRA `(.L_x_38) ;  /* 0x0000004000388947 */ /* 0x006ff60003800000 */
.L_x_138:
[----:B------:R-:W-:Y:S01]  /*2340*/  IMAD.SHL.U32 R7, R19, 0x40, RZ ;  /* 0x0000004013077824 */ /* 0x000fe200078e00ff */
[----:B------:R-:W-:Y:S01]  /*2350*/  ULDC UR6, c[0x0][0x284] ;  /* 0x0000a10000067ab9 */ /* 0x000fe20000000800 */
[----:B------:R-:W-:Y:S01]  /*2360*/  IMAD.SHL.U32 R14, R22, 0x40, RZ ;  /* 0x00000040160e7824 */ /* 0x000fe200078e00ff */
[----:B------:R-:W-:Y:S01]  /*2370*/  SHF.R.S32.HI R11, RZ, 0x1f, R2 ;  /* 0x0000001fff0b7819 */ /* 0x000fe20000011402 */
[----:B------:R-:W-:Y:S01]  /*2380*/  ULDC.64 UR4, c[0x0][0x5d0] ;  /* 0x0001740000047ab9 */ /* 0x000fe20000000a00 */
[----:B------:R-:W-:Y:S01]  /*2390*/  ISETP.GE.AND P0, PT, R7, UR6, PT ;  /* 0x0000000607007c0c */ /* 0x000fe2000bf06270 */
[----:B------:R-:W-:Y:S01]  /*23a0*/  IMAD.WIDE.U32 R4, R2, UR4, R8 ;  /* 0x0000000402047c25 */ /* 0x000fe2000f8e0008 */
[----:B------:R-:W-:Y:S02]  /*23b0*/  SHF.R.S32.HI R15, RZ, 0x1f, R14 ;  /* 0x0000001fff0f7819 */ /* 0x000fe4000001140e */
[C---:B------:R-:W-:Y:S01]  /*23c0*/  ISETP.GE.OR P0, PT, R14.reuse, R0, P0 ;  /* 0x000000000e00720c */ /* 0x040fe20000706670 */
[----:B-1----:R-:W-:Y:S01]  /*23d0*/  IMAD R3, R11, UR4, RZ ;  /* 0x000000040b037c24 */ /* 0x002fe2000f8e02ff */
[----:B------:R-:W-:-:S03]  /*23e0*/  IADD3 R4, P1, R14, R4, RZ ;  /* 0x000000040e047210 */ /* 0x000fc60007f3e0ff */
[----:B------:R-:W-:-:S05]  /*23f0*/  IMAD R3, R2, UR5, R3 ;  /* 0x0000000502037c24 */ /* 0x000fca000f8e0203 */
[----:B------:R-:W-:-:S03]  /*2400*/  IADD3.X R5, R15, R5, R3, P1, !PT ;  /* 0x000000050f057210 */ /* 0x000fc60000ffe403 */
[----:B------:R-:W-:Y:S05]  /*2410*/  @P0 BRA `(.L_x_39) ;  /* 0x0000002000900947 */ /* 0x000fea0003800000 */
[----:B------:R-:W1:Y:S01]  /*2420*/  LDC.64 R76, c[0x0][0x5c8] ;  /* 0x00017200ff4c7b82 */ /* 0x000e620000000a00 */
[----:B-----5:R-:W-:Y:S01]  /*2430*/  FSETP.NEU.AND P0, PT, R58, RZ, PT ;  /* 0x000000ff3a00720b */ /* 0x020fe20003f0d000 */
[----:B------:R-:W-:Y:S01]  /*2440*/  IMAD R3, R59, -0x2, R0 ;  /* 0xfffffffe3b037824 */ /* 0x000fe200078e0200 */
[----:B------:R-:W-:Y:S01]  /*2450*/  BSSY B0, `(.L_x_39) ;  /* 0x0000220000007945 */ /* 0x000fe20003800000 */
[----:B------:R-:W-:-:S04]  /*2460*/  IMAD.WIDE R68, R19, 0x40, R60 ;  /* 0x0000004013447825 */ /* 0x000fc800078e023c */
[----:B------:R-:W-:Y:S02]  /*2470*/  IMAD.IADD R3, R3, 0x1, -R14 ;  /* 0x0000000103037824 */ /* 0x000fe400078e0a0e */
[----:B------:R-:W-:-:S03]  /*2480*/  IMAD.IADD R0, R66, 0x1, -R7 ;  /* 0x0000000142007824 */ /* 0x000fc600078e0a07 */
[----:B------:R-:W-:-:S04]  /*2490*/  ISETP.GT.AND P3, PT, R3, RZ, PT ;  /* 0x000000ff0300720c */ /* 0x000fc80003f64270 */
[----:B------:R-:W-:Y:S01]  /*24a0*/  ISETP.GT.AND P2, PT, R0, RZ, P3 ;  /* 0x000000ff0000720c */ /* 0x000fe20001f44270 */
[-C--:B-1----:R-:W-:Y:S02]  /*24b0*/  IMAD R6, R69, R76.reuse, RZ ;  /* 0x0000004c45067224 */ /* 0x082fe400078e02ff */
[----:B------:R-:W-:-:S04]  /*24c0*/  IMAD.WIDE.U32 R70, R68, R76, R4 ;  /* 0x0000004c44467225 */ /* 0x000fc800078e0004 */
[----:B------:R-:W-:-:S04]  /*24d0*/  IMAD R5, R68, R77, R6 ;  /* 0x0000004d44057224 */ /* 0x000fc800078e0206 */
[----:B------:R-:W-:Y:S01]  /*24e0*/  IMAD.IADD R83, R71, 0x1, R5 ;  /* 0x0000000147537824 */ /* 0x000fe200078e0205 */
[----:B------:R-:W-:Y:S06]  /*24f0*/  @!P0 BRA `(.L_x_40) ;  /* 0x0000001400dc8947 */ /* 0x000fec0003800000 */
[----:B------:R-:W1:Y:S01]  /*2500*/  LDC.64 R74, c[0x0][0x5b8] ;  /* 0x00016e00ff4a7b82 */ /* 0x000e620000000a00 */
[----:B------:R-:W-:-:S07]  /*2510*/  ULDC.64 UR4, c[0x0][0x5c0] ;  /* 0x0001700000047ab9 */ /* 0x000fce0000000a00 */
[----:B------:R-:W2:Y:S08]  /*2520*/  LDC.64 R78, c[0x0][0x5b0] ;  /* 0x00016c00ff4e7b82 */ /* 0x000eb00000000a00 */
[----:B------:R-:W0:Y:S01]  /*2530*/  LDC.64 R80, c[0x0][0x5a8] ;  /* 0x00016a00ff507b82 */ /* 0x000e220000000a00 */
[-C--:B-1----:R-:W-:Y:S02]  /*2540*/  IMAD R6, R11, R74.reuse, RZ ;  /* 0x0000004a0b067224 */ /* 0x082fe400078e02ff */
[----:B------:R-:W-:-:S04]  /*2550*/  IMAD.WIDE.U32 R4, R2, R74, R8 ;  /* 0x0000004a02047225 */ /* 0x000fc800078e0008 */
[----:B------:R-:W-:Y:S01]  /*2560*/  IMAD R71, R2, R75, R6 ;  /* 0x0000004b02477224 */ /* 0x000fe200078e0206 */
[----:B------:R-:W-:Y:S01]  /*2570*/  IADD3 R10, P0, R14, R4, RZ ;  /* 0x000000040e0a7210 */ /* 0x000fe20007f1e0ff */
[----:B--2---:R-:W-:-:S03]  /*2580*/  IMAD R4, R69, R78, RZ ;  /* 0x0000004e45047224 */ /* 0x004fc600078e02ff */
[----:B------:R-:W-:Y:S01]  /*2590*/  IADD3.X R11, R15, R5, R71, P0, !PT ;  /* 0x000000050f0b7210 */ /* 0x000fe200007fe447 */
[C---:B------:R-:W-:Y:S02]  /*25a0*/  IMAD R75, R68.reuse, R79, R4 ;  /* 0x0000004f444b7224 */ /* 0x040fe400078e0204 */
[----:B------:R-:W-:-:S04]  /*25b0*/  IMAD.WIDE.U32 R4, R68, R78, R10 ;  /* 0x0000004e44047225 */ /* 0x000fc800078e000a */
[----:B------:R-:W-:Y:S01]  /*25c0*/  IMAD.IADD R5, R5, 0x1, R75 ;  /* 0x0000000105057824 */ /* 0x000fe200078e024b */
[----:B0-----:R-:W-:-:S04]  /*25d0*/  LEA R12, P0, R4, R80, 0x2 ;  /* 0x00000050040c7211 */ /* 0x001fc800078010ff */
[----:B------:R-:W-:-:S05]  /*25e0*/  LEA.HI.X R13, R4, R81, R5, 0x2, P0 ;  /* 0x00000051040d7211 */ /* 0x000fca00000f1405 */
[----:B------:R0:W2:Y:S01]  /*25f0*/  @P2 LDG.E.LTC128B R19, desc[UR36][R12.64] ;  /* 0x000000240c132981 */ /* 0x0000a2000c1e1920 */
[----:B------:R-:W-:Y:S01]  /*2600*/  IMAD.WIDE.U32 R4, R68, R78, R14 ;  /* 0x0000004e44047225 */ /* 0x000fe200078e000e */
[----:B------:R-:W-:Y:S01]  /*2610*/  LEA R6, P1, R70, UR4, 0x2 ;  /* 0x0000000446067c11 */ /* 0x000fe2000f8210ff */
[----:B------:R-:W-:Y:S01]  /*2620*/  BSSY B1, `(.L_x_41) ;  /* 0x0000014000017945 */ /* 0x000fe20003800000 */
[----:B------:R-:W-:-:S04]  /*2630*/  IADD3 R20, P0, R8, R4, RZ ;  /* 0x0000000408147210 */ /* 0x000fc80007f1e0ff */
[----:B------:R-:W-:Y:S01]  /*2640*/  IADD3.X R21, R9, R75, R5, P0, !PT ;  /* 0x0000004b09157210 */ /* 0x000fe200007fe405 */
[C---:B0-----:R-:W-:Y:S01]  /*2650*/  IMAD.SHL.U32 R12, R78.reuse, 0x8, RZ ;  /* 0x000000084e0c7824 */ /* 0x041fe200078e00ff */
[----:B------:R-:W-:Y:S02]  /*2660*/  ISETP.GT.AND P0, PT, R3, 0x1, PT ;  /* 0x000000010300780c */ /* 0x000fe40003f04270 */
[----:B------:R-:W-:Y:S01]  /*2670*/  SHF.L.U64.HI R13, R78, 0x3, R79 ;  /* 0x000000034e0d7819 */ /* 0x000fe2000001024f */
[----:B------:R-:W-:-:S04]  /*2680*/  IMAD.WIDE.U32 R20, R2, R74, R20 ;  /* 0x0000004a02147225 */ /* 0x000fc800078e0014 */
[----:B------:R-:W-:Y:S01]  /*2690*/  IMAD.IADD R5, R71, 0x1, R21 ;  /* 0x0000000147057824 */ /* 0x000fe200078e0215 */
[----:B------:R-:W-:Y:S01]  /*26a0*/  LEA R4, P4, R20, R80, 0x2 ;  /* 0x0000005014047211 */ /* 0x000fe200078810ff */
[----:B------:R-:W-:-:S03]  /*26b0*/  IMAD.WIDE.U32 R68, R68, R78, R12 ;  /* 0x0000004e44447225 */ /* 0x000fc600078e000c */
[----:B------:R-:W-:Y:S02]  /*26c0*/  LEA.HI.X R5, R20, R81, R5, 0x2, P4 ;  /* 0x0000005114057211 */ /* 0x000fe400020f1405 */
[----:B--2---:R-:W-:-:S05]  /*26d0*/  LOP3.LUT R7, R19, 0xffffe000, RZ, 0xc0, !PT ;  /* 0xffffe00013077812 */ /* 0x004fca00078ec0ff */
[----:B------:R-:W-:-:S04]  /*26e0*/  FMUL R7, R7, R58 ;  /* 0x0000003a07077220 */ /* 0x000fc80000400000 */
[----:B------:R-:W-:Y:S01]  /*26f0*/  FFMA R85, R24, R57, R7 ;  /* 0x0000003918557223 */ /* 0x000fe20000000007 */
[----:B------:R-:W-:Y:S02]  /*2700*/  LEA.HI.X R7, R70, UR5, R83, 0x2, P1 ;  /* 0x0000000546077c11 */ /* 0x000fe400088f1453 */
[----:B------:R-:W-:Y:S02]  /*2710*/  ISETP.GT.AND P1, PT, R0, RZ, P0 ;  /* 0x000000ff0000720c */ /* 0x000fe40000724270 */
[----:B------:R-:W-:-:S05]  /*2720*/  F2FP.TF32.F32.PACK_B R85, R85 ;  /* 0x00000055ff55723e */ /* 0x000fca00024050ff */
[----:B------:R0:W-:Y:S06]  /*2730*/  @P2 STG.E desc[UR36][R6.64], R85 ;  /* 0x0000005506002986 */ /* 0x0001ec000c101924 */
[----:B------:R-:W-:Y:S05]  /*2740*/  @!P1 BRA `(.L_x_42) ;  /* 0x0000000000049947 */ /* 0x000fea0003800000 */
[----:B------:R1:W5:Y:S02]  /*2750*/  LDG.E.LTC128B R19, desc[UR36][R4.64+0x4] ;  /* 0x0000042404137981 */ /* 0x000364000c1e1920 */
.L_x_42:
[----:B------:R-:W-:Y:S05]  /*2760*/  BSYNC B1 ;  /* 0x0000000000017941 */ /* 0x000fea0003800000 */
.L_x_41:
[----:B-----5:R-:W-:Y:S01]  /*2770*/  LOP3.LUT R13, R19, 0xffffe000, RZ, 0xc0, !PT ;  /* 0xffffe000130d7812 */ /* 0x020fe200078ec0ff */
[----:B------:R-:W-:Y:S01]  /*2780*/  IMAD.IADD R75, R75, 0x1, R69 ;  /* 0x000000014b4b7824 */ /* 0x000fe200078e0245 */
[----:B------:R-:W-:Y:S02]  /*2790*/  IADD3 R20, P2, R10, R68, RZ ;  /* 0x000000440a147210 */ /* 0x000fe40007f5e0ff */
[----:B------:R-:W-:Y:S01]  /*27a0*/  ISETP.GT.AND P3, PT, R0, 0x8, P3 ;  /* 0x000000080000780c */ /* 0x000fe20001f64270 */
[----:B------:R-:W-:Y:S02]  /*27b0*/  FMUL R10, R13, R58 ;  /* 0x0000003a0d0a7220 */ /* 0x000fe40000400000 */
[----:B------:R-:W-:Y:S01]  /*27c0*/  IMAD.X R11, R75, 0x1, R11, P2 ;  /* 0x000000014b0b7824 */ /* 0x000fe200010e060b */
[----:B------:R-:W-:Y:S01]  /*27d0*/  LEA R12, P2, R20, R80, 0x2 ;  /* 0x00000050140c7211 */ /* 0x000fe200078410ff */
[----:B------:R-:W-:-:S03]  /*27e0*/  FFMA R25, R25, R57, R10 ;  /* 0x0000003919197223 */ /* 0x000fc6000000000a */
[----:B------:R-:W-:Y:S02]  /*27f0*/  LEA.HI.X R13, R20, R81, R11, 0x2, P2 ;  /* 0x00000051140d7211 */ /* 0x000fe400010f140b */
[----:B------:R-:W-:-:S05]  /*2800*/  F2FP.TF32.F32.PACK_B R25, R25 ;  /* 0x00000019ff19723e */ /* 0x000fca00024050ff */
[----:B------:R2:W-:Y:S04]  /*2810*/  @P1 STG.E desc[UR36][R6.64+0x4], R25 ;  /* 0x0000041906001986 */ /* 0x0005e8000c101924 */
[----:B------:R-:W3:Y:S01]  /*2820*/  @P3 LDG.E.LTC128B R19, desc[UR36][R12.64] ;  /* 0x000000240c133981 */ /* 0x000ee2000c1e1920 */
[----:B------:R-:W-:Y:S01]  /*2830*/  IADD3 R14, P1, P2, R8, R68, R14 ;  /* 0x00000044080e7210 */ /* 0x000fe20007a3e00e */
[----:B------:R-:W-:Y:S01]  /*2840*/  BSSY B1, `(.L_x_43) ;  /* 0x0000011000017945 */ /* 0x000fe20003800000 */
[C---:B------:R-:W-:Y:S02]  /*2850*/  SHF.L.U64.HI R11, R76.reuse, 0x5, R77 ;  /* 0x000000054c0b7819 */ /* 0x040fe4000001024d */
[----:B------:R-:W-:Y:S02]  /*2860*/  IADD3.X R15, R9, R75, R15, P1, P2 ;  /* 0x0000004b090f7210 */ /* 0x000fe40000fe440f */
[----:B------:R-:W-:-:S02]  /*2870*/  LEA R10, P1, R76, R6, 0x5 ;  /* 0x000000064c0a7211 */ /* 0x000fc400078228ff */
[----:B------:R-:W-:Y:S01]  /*2880*/  ISETP.GT.AND P0, PT, R0, 0x8, P0 ;  /* 0x000000080000780c */ /* 0x000fe20000704270 */
[----:B------:R-:W-:-:S04]  /*2890*/  IMAD.WIDE.U32 R14, R2, R74, R14 ;  /* 0x0000004a020e7225 */ /* 0x000fc800078e000e */
[----:B------:R-:W-:Y:S01]  /*28a0*/  IMAD.X R11, R11, 0x1, R7, P1 ;  /* 0x000000010b0b7824 */ /* 0x000fe200008e0607 */
[----:B------:R-:W-:Y:S01]  /*28b0*/  LEA R8, P2, R14, R80, 0x2 ;  /* 0x000000500e087211 */ /* 0x000fe200078410ff */
[----:B------:R-:W-:Y:S01]  /*28c0*/  IMAD.IADD R2, R71, 0x1, R15 ;  /* 0x0000000147027824 */ /* 0x000fe200078e020f */
[----:B---3--:R-:W-:-:S05]  /*28d0*/  LOP3.LUT R9, R19, 0xffffe000, RZ, 0xc0, !PT ;  /* 0xffffe00013097812 */ /* 0x008fca00078ec0ff */
[----:B------:R-:W-:-:S04]  /*28e0*/  FMUL R9, R9, R58 ;  /* 0x0000003a09097220 */ /* 0x000fc80000400000 */
[----:B------:R-:W-:Y:S01]  /*28f0*/  FFMA R21, R26, R57, R9 ;  /* 0x000000391a157223 */ /* 0x000fe20000000009 */
[----:B------:R-:W-:-:S04]  /*2900*/  LEA.HI.X R9, R14, R81, R2, 0x2, P2 ;  /* 0x000000510e097211 */ /* 0x000fc800010f1402 */
[----:B------:R-:W-:-:S05]  /*2910*/  F2FP.TF32.F32.PACK_B R21, R21 ;  /* 0x00000015ff15723e */ /* 0x000fca00024050ff */
[----:B------:R2:W-:Y:S01]  /*2920*/  @P3 STG.E desc[UR36][R10.64], R21 ;  /* 0x000000150a003986 */ /* 0x0005e2000c101924 */
[----:B------:R-:W-:Y:S05]  /*2930*/  @!P0 BRA `(.L_x_44) ;  /* 0x0000000000048947 */ /* 0x000fea0003800000 */
[----:B------:R3:W5:Y:S02]  /*2940*/  LDG.E.LTC128B R19, desc[UR36][R8.64+0x4] ;  /* 0x0000042408137981 */ /* 0x000764000c1e1920 */
.L_x_44:
[----:B------:R-:W-:Y:S05]  /*2950*/  BSYNC B1 ;  /* 0x0000000000017941 */ /* 0x000fea0003800000 */
.L_x_43:
[----:B-----5:R-:W-:Y:S01]  /*2960*/  LOP3.LUT R13, R19, 0xffffe000, RZ, 0xc0, !PT ;  /* 0xffffe000130d7812 */ /* 0x020fe200078ec0ff */
[----:B------:R-:W-:Y:S01]  /*2970*/  BSSY B1, `(.L_x_45) ;  /* 0x0000009000017945 */ /* 0x000fe20003800000 */
[----:B------:R-:W-:-:S03]  /*2980*/  ISETP.GT.AND P1, PT, R3, 0x8, PT ;  /* 0x000000080300780c */ /* 0x000fc60003f24270 */
[----:B------:R-:W-:Y:S01]  /*2990*/  FMUL R2, R13, R58 ;  /* 0x0000003a0d027220 */ /* 0x000fe20000400000 */
[----:B------:R-:W-:-:S03]  /*29a0*/  ISETP.GT.AND P2, PT, R0, RZ, P1 ;  /* 0x000000ff0000720c */ /* 0x000fc60000f44270 */
[----:B------:R-:W-:-:S05]  /*29b0*/  FFMA R27, R27, R57, R2 ;  /* 0x000000391b1b7223 */ /* 0x000fca0000000002 */
[----:B------:R-:W-:-:S05]  /*29c0*/  F2FP.TF32.F32.PACK_B R27, R27 ;  /* 0x0000001bff1b723e */ /* 0x000fca00024050ff */
[----:B------:R4:W-:Y:S01]  /*29d0*/  @P0 STG.E desc[UR36][R10.64+0x4], R27 ;  /* 0x0000041b0a000986 */ /* 0x0009e2000c101924 */
[----:B------:R-:W-:Y:S05]  /*29e0*/  @!P2 BRA `(.L_x_46) ;  /* 0x000000000004a947 */ /* 0x000fea0003800000 */
[----:B------:R0:W5:Y:S02]  /*29f0*/  LDG.E.LTC128B R19, desc[UR36][R4.64+0x20] ;  /* 0x0000202404137981 */ /* 0x000164000c1e1920 */
.L_x_46:
[----:B------:R-:W-:Y:S05]  /*2a00*/  BSYNC B1 ;  /* 0x0000000000017941 */ /* 0x000fea0003800000 */
.L_x_45:
        /* <DEDUP_REMOVED lines=10> */
.L_x_48:
[----:B------:R-:W-:Y:S05]  /*2ab0*/  BSYNC B1 ;  /* 0x0000000000017941 */ /* 0x000fea0003800000 */
.L_x_47:
[----:B0----5:R-:W-:Y:S01]  /*2ac0*/  LOP3.LUT R13, R19, 0xffffe000, RZ, 0xc0, !PT ;  /* 0xffffe000130d7812 */ /* 0x021fe200078ec0ff */
[----:B------:R-:W-:Y:S01]  /*2ad0*/  BSSY B1, `(.L_x_49) ;  /* 0x0000008000017945 */ /* 0x000fe20003800000 */
[----:B------:R-:W-:-:S03]  /*2ae0*/  ISETP.GT.AND P1, PT, R0, 0x8, P1 ;  /* 0x000000080000780c */ /* 0x000fc60000f24270 */
[----:B------:R-:W-:-:S04]  /*2af0*/  FMUL R2, R13, R58 ;  /* 0x0000003a0d027220 */ /* 0x000fc80000400000 */
[----:B------:R-:W-:-:S05]  /*2b00*/  FFMA R29, R29, R57, R2 ;  /* 0x000000391d1d7223 */ /* 0x000fca0000000002 */
[----:B------:R-:W-:-:S05]  /*2b10*/  F2FP.TF32.F32.PACK_B R29, R29 ;  /* 0x0000001dff1d723e */ /* 0x000fca00024050ff */
[----:B------:R0:W-:Y:S01]  /*2b20*/  @P3 STG.E desc[UR36][R6.64+0x24], R29 ;  /* 0x0000241d06003986 */ /* 0x0001e2000c101924 */
[----:B------:R-:W-:Y:S05]  /*2b30*/  @!P1 BRA `(.L_x_50) ;  /* 0x0000000000049947 */ /* 0x000fea0003800000 */
[----:B------:R0:W5:Y:S02]  /*2b40*/  LDG.E.LTC128B R19, desc[UR36][R8.64+0x20] ;  /* 0x0000202408137981 */ /* 0x000164000c1e1920 */
.L_x_50:
[----:B------:R-:W-:Y:S05]  /*2b50*/  BSYNC B1 ;  /* 0x0000000000017941 */ /* 0x000fea0003800000 */
.L_x_49:
[----:B-----5:R-:W-:Y:S01]  /*2b60*/  LOP3.LUT R13, R19, 0xffffe000, RZ, 0xc0, !PT ;  /* 0xffffe000130d7812 */ /* 0x020fe200078ec0ff */
        /* <DEDUP_REMOVED lines=8> */
.L_x_52:
[----:B------:R-:W-:Y:S05]  /*2bf0*/  BSYNC B1 ;  /* 0x0000000000017941 */ /* 0x000fea0003800000 */
.L_x_51:
[----:B0----5:R-:W-:Y:S01]  /*2c00*/  LOP3.LUT R13, R19, 0xffffe000, RZ, 0xc0, !PT ;  /* 0xffffe000130d7812 */ /* 0x021fe200078ec0ff */
        /* <DEDUP_REMOVED lines=9> */
.L_x_54:
[----:B------:R-:W-:Y:S05]  /*2ca0*/  BSYNC B1 ;  /* 0x0000000000017941 */ /* 0x000fea0003800000 */
.L_x_53:
        /* <DEDUP_REMOVED lines=10> */
.L_x_56:
[----:B------:R-:W-:Y:S05]  /*2d50*/  BSYNC B1 ;  /* 0x0000000000017941 */ /* 0x000fea0003800000 */
.L_x_55:
        /* <DEDUP_REMOVED lines=9> */
.L_x_58:
[----:B------:R-:W-:Y:S05]  /*2df0*/  BSYNC B1 ;  /* 0x0000000000017941 */ /* 0x000fea0003800000 */
.L_x_57:
        /* <DEDUP_REMOVED lines=9> */
.L_x_60:
[----:B------:R-:W-:Y:S05]  /*2e90*/  BSYNC B1 ;  /* 0x0000000000017941 */ /* 0x000fea0003800000 */
.L_x_59:
        /* <DEDUP_REMOVED lines=10> */
.L_x_62:
[----:B------:R-:W-:Y:S05]  /*2f40*/  BSYNC B1 ;  /* 0x0000000000017941 */ /* 0x000fea0003800000 */
.L_x_61:
        /* <DEDUP_REMOVED lines=10> */
.L_x_64:
[----:B------:R-:W-:Y:S05]  /*2ff0*/  BSYNC B1 ;  /* 0x0000000000017941 */ /* 0x000fea0003800000 */
.L_x_63:
        /* <DEDUP_REMOVED lines=9> */
.L_x_66:
[----:B------:R-:W-:Y:S05]  /*3090*/  BSYNC B1 ;  /* 0x0000000000017941 */ /* 0x000fea0003800000 */
.L_x_65:
        /* <DEDUP_REMOVED lines=9> */
.L_x_68:
[----:B------:R-:W-:Y:S05]  /*3130*/  BSYNC B1 ;  /* 0x0000000000017941 */ /* 0x000fea0003800000 */
.L_x_67:
        /* <DEDUP_REMOVED lines=10> */
.L_x_70:
[----:B------:R-:W-:Y:S05]  /*31e0*/  BSYNC B1 ;  /* 0x0000000000017941 */ /* 0x000fea0003800000 */
.L_x_69:
        /* <DEDUP_REMOVED lines=10> */
.L_x_72:
[----:B------:R-:W-:Y:S05]  /*3290*/  BSYNC B1 ;  /* 0x0000000000017941 */ /* 0x000fea0003800000 */
.L_x_71:
        /* <DEDUP_REMOVED lines=9> */
.L_x_74:
[----:B------:R-:W-:Y:S05]  /*3330*/  BSYNC B1 ;  /* 0x0000000000017941 */ /* 0x000fea0003800000 */
.L_x_73:
        /* <DEDUP_REMOVED lines=9> */
.L_x_76:
[----:B------:R-:W-:Y:S05]  /*33d0*/  BSYNC B1 ;  /* 0x0000000000017941 */ /* 0x000fea0003800000 */
.L_x_75:
        /* <DEDUP_REMOVED lines=10> */
.L_x_78:
[----:B------:R-:W-:Y:S05]  /*3480*/  BSYNC B1 ;  /* 0x0000000000017941 */ /* 0x000fea0003800000 */
.L_x_77:
        /* <DEDUP_REMOVED lines=10> */
.L_x_80:
[----:B------:R-:W-:Y:S05]  /*3530*/  BSYNC B1 ;  /* 0x0000000000017941 */ /* 0x000fea0003800000 */
.L_x_79:
        /* <DEDUP_REMOVED lines=9> */
.L_x_82:
[----:B------:R-:W-:Y:S05]  /*35d0*/  BSYNC B1 ;  /* 0x0000000000017941 */ /* 0x000fea0003800000 */
.L_x_81:
        /* <DEDUP_REMOVED lines=9> */
.L_x_84:
[----:B------:R-:W-:Y:S05]  /*3670*/  BSYNC B1 ;  /* 0x0000000000017941 */ /* 0x000fea0003800000 */
.L_x_83:
        /* <DEDUP_REMOVED lines=10> */
.L_x_86:
[----:B------:R-:W-:Y:S05]  /*3720*/  BSYNC B1 ;  /* 0x0000000000017941 */ /* 0x000fea0003800000 */
.L_x_85:
        /* <DEDUP_REMOVED lines=10> */
.L_x_88:
[----:B------:R-:W-:Y:S05]  /*37d0*/  BSYNC B1 ;  /* 0x0000000000017941 */ /* 0x000fea0003800000 */
.L_x_87:
        /* <DEDUP_REMOVED lines=9> */
.L_x_90:
[----:B------:R-:W-:Y:S05]  /*3870*/  BSYNC B1 ;  /* 0x0000000000017941 */ /* 0x000fea0003800000 */
.L_x_89:
        /* <DEDUP_REMOVED lines=9> */
.L_x_92:
[----:B------:R-:W-:Y:S05]  /*3910*/  BSYNC B1 ;  /* 0x0000000000017941 */ /* 0x000fea0003800000 */
.L_x_91:
        /* <DEDUP_REMOVED lines=10> */
.L_x_94:
[----:B------:R-:W-:Y:S05]  /*39c0*/  BSYNC B1 ;  /* 0x0000000000017941 */ /* 0x000fea0003800000 */
.L_x_93:
[----:B-----5:R-:W-:Y:S01]  /*39d0*/  LOP3.LUT R13, R19, 0xffffe000, RZ, 0xc0, !PT ;  /* 0xffffe000130d7812 */ /* 0x020fe200078ec0ff */
[----:B------:R-:W-:Y:S01]  /*39e0*/  @P2 IMAD.MOV.U32 R2, RZ, RZ, R6 ;  /* 0x000000ffff022224 */ /* 0x000fe200078e0006 */
[----:B------:R-:W-:Y:S01]  /*39f0*/  ISETP.GT.AND P0, PT, R3, 0x39, PT ;  /* 0x000000390300780c */ /* 0x000fe20003f04270 */
[----:B------:R-:W-:Y:S01]  /*3a00*/  @P2 IMAD.MOV.U32 R3, RZ, RZ, R7 ;  /* 0x000000ffff032224 */ /* 0x000fe200078e0007 */
[----:B------:R-:W-:Y:S01]  /*3a10*/  BSSY B1, `(.L_x_95) ;  /* 0x0000008000017945 */ /* 0x000fe20003800000 */
[----:B------:R-:W-:Y:S01]  /*3a20*/  FMUL R13, R13, R58 ;  /* 0x0000003a0d0d7220 */ /* 0x000fe20000400000 */
[----:B------:R-:W-:-:S03]  /*3a30*/  ISETP.GT.AND P3, PT, R0, RZ, P0 ;  /* 0x000000ff0000720c */ /* 0x000fc60000764270 */
[----:B------:R-:W-:-:S05]  /*3a40*/  FFMA R13, R52, R57, R13 ;  /* 0x00000039340d7223 */ /* 0x000fca000000000d */
[----:B------:R-:W-:-:S05]  /*3a50*/  F2FP.TF32.F32.PACK_B R13, R13 ;  /* 0x0000000dff0d723e */ /* 0x000fca00024050ff */
[----:B------:R0:W-:Y:S01]  /*3a60*/  @P2 STG.E desc[UR36][R2.64+0xe0], R13 ;  /* 0x0000e00d02002986 */ /* 0x0001e2000c101924 */
[----:B------:R-:W-:Y:S05]  /*3a70*/  @!P3 BRA `(.L_x_96) ;  /* 0x000000000004b947 */ /* 0x000fea0003800000 */
[----:B------:R0:W5:Y:S02]  /*3a80*/  LDG.E.LTC128B R19, desc[UR36][R4.64+0xe4] ;  /* 0x0000e42404137981 */ /* 0x000164000c1e1920 */
.L_x_96:
[----:B------:R-:W-:Y:S05]  /*3a90*/  BSYNC B1 ;  /* 0x0000000000017941 */ /* 0x000fea0003800000 */
.L_x_95:
        /* <DEDUP_REMOVED lines=9> */
.L_x_98:
[----:B------:R-:W-:Y:S05]  /*3b30*/  BSYNC B1 ;  /* 0x0000000000017941 */ /* 0x000fea0003800000 */
.L_x_97:
[----:B-----5:R-:W-:Y:S01]  /*3b40*/  LOP3.LUT R3, R19, 0xffffe000, RZ, 0xc0, !PT ;  /* 0xffffe00013037812 */ /* 0x020fe200078ec0ff */
[----:B------:R-:W-:Y:S01]  /*3b50*/  @P1 IMAD.MOV.U32 R2, RZ, RZ, R10 ;  /* 0x000000ffff021224 */ /* 0x000fe200078e000a */
[----:B------:R-:W-:Y:S01]  /*3b60*/  ISETP.GT.AND P0, PT, R0, 0x8, P0 ;  /* 0x000000080000780c */ /* 0x000fe20000704270 */
[----:B------:R-:W-:Y:S02]  /*3b70*/  BSSY B1, `(.L_x_99) ;  /* 0x0000008000017945 */ /* 0x000fe40003800000 */
[----:B------:R-:W-:-:S04]  /*3b80*/  FMUL R3, R3, R58 ;  /* 0x0000003a03037220 */ /* 0x000fc80000400000 */
[----:B-1----:R-:W-:Y:S01]  /*3b90*/  FFMA R5, R54, R57, R3 ;  /* 0x0000003936057223 */ /* 0x002fe20000000003 */
[----:B------:R-:W-:-:S04]  /*3ba0*/  @P1 IMAD.MOV.U32 R3, RZ, RZ, R11 ;  /* 0x000000ffff031224 */ /* 0x000fc800078e000b */
[----:B------:R-:W-:-:S05]  /*3bb0*/  F2FP.TF32.F32.PACK_B R5, R5 ;  /* 0x00000005ff05723e */ /* 0x000fca00024050ff */
[----:B------:R1:W-:Y:S01]  /*3bc0*/  @P1 STG.E desc[UR36][R2.64+0xe0], R5 ;  /* 0x0000e00502001986 */ /* 0x0003e2000c101924 */
[----:B------:R-:W-:Y:S05]  /*3bd0*/  @!P0 BRA `(.L_x_100) ;  /* 0x0000000000048947 */ /* 0x000fea0003800000 */
[----:B------:R0:W5:Y:S02]  /*3be0*/  LDG.E.LTC128B R19, desc[UR36][R8.64+0xe4] ;  /* 0x0000e42408137981 */ /* 0x000164000c1e1920 */
.L_x_100:
[----:B------:R-:W-:Y:S05]  /*3bf0*/  BSYNC B1 ;  /* 0x0000000000017941 */ /* 0x000fea0003800000 */
.L_x_99:
[----:B------:R-:W-:Y:S05]  /*3c00*/  @!P0 BRA `(.L_x_101) ;  /* 0x0000000800908947 */ /* 0x000fea0003800000 */
[----:B-----5:R-:W-:-:S05]  /*3c10*/  LOP3.LUT R19, R19, 0xffffe000, RZ, 0xc0, !PT ;  /* 0xffffe00013137812 */ /* 0x020fca00078ec0ff */
[----:B------:R-:W-:-:S04]  /*3c20*/  FMUL R0, R19, R58 ;  /* 0x0000003a13007220 */ /* 0x000fc80000400000 */
[----:B------:R-:W-:-:S05]  /*3c30*/  FFMA R55, R55, R57, R0 ;  /* 0x0000003937377223 */ /* 0x000fca0000000000 */
[----:B------:R-:W-:-:S05]  /*3c40*/  F2FP.TF32.F32.PACK_B R55, R55 ;  /* 0x00000037ff37723e */ /* 0x000fca00024050ff */
[----:B------:R0:W-:Y:S01]  /*3c50*/  STG.E desc[UR36][R10.64+0xe4], R55 ;  /* 0x0000e4370a007986 */ /* 0x0001e2000c101924 */
[----:B------:R-:W-:Y:S05]  /*3c60*/  BRA `(.L_x_101) ;  /* 0x0000000800787947 */ /* 0x000fea0003800000 */
.L_x_40:
[----:B------:R-:W-:Y:S01]  /*3c70*/  ISETP.GT.AND P4, PT, R3, 0x1, PT ;  /* 0x000000010300780c */ /* 0x000fe20003f84270 */
[----:B------:R-:W-:Y:S01]  /*3c80*/  ULDC.64 UR4, c[0x0][0x5c0] ;  /* 0x0001700000047ab9 */ /* 0x000fe20000000a00 */
[-C--:B------:R-:W-:Y:S01]  /*3c90*/  FMUL R9, R24, R57.reuse ;  /* 0x0000003918097220 */ /* 0x080fe20000400000 */
[----:B------:R-:W-:Y:S01]  /*3ca0*/  LEA R4, P1, R70, UR4, 0x2 ;  /* 0x0000000446047c11 */ /* 0x000fe2000f8210ff */
[-C--:B------:R-:W-:Y:S01]  /*3cb0*/  FMUL R25, R25, R57.reuse ;  /* 0x0000003919197220 */ /* 0x080fe20000400000 */
[----:B------:R-:W-:Y:S01]  /*3cc0*/  ISETP.GT.AND P0, PT, R0, RZ, P4 ;  /* 0x000000ff0000720c */ /* 0x000fe20002704270 */
[-C--:B------:R-:W-:Y:S01]  /*3cd0*/  FMUL R11, R26, R57.reuse ;  /* 0x000000391a0b7220 */ /* 0x080fe20000400000 */
[----:B------:R-:W-:Y:S01]  /*3ce0*/  ISETP.GT.AND P3, PT, R0, 0x8, P3 ;  /* 0x000000080000780c */ /* 0x000fe20001f64270 */
[-C--:B------:R-:W-:Y:S01]  /*3cf0*/  FMUL R27, R27, R57.reuse ;  /* 0x000000391b1b7220 */ /* 0x080fe20000400000 */
[----:B------:R-:W-:Y:S01]  /*3d00*/  LEA.HI.X R5, R70, UR5, R83, 0x2, P1 ;  /* 0x0000000546057c11 */ /* 0x000fe200088f1453 */
[----:B------:R-:W-:Y:S01]  /*3d10*/  FMUL R29, R29, R57 ;  /* 0x000000391d1d7220 */ /* 0x000fe20000400000 */
[----:B------:R-:W-:Y:S01]  /*3d20*/  F2FP.TF32.F32.PACK_B R9, R9 ;  /* 0x00000009ff09723e */ /* 0x000fe200024050ff */
[-C--:B------:R-:W-:Y:S01]  /*3d30*/  FMUL R31, R31, R57.reuse ;  /* 0x000000391f1f7220 */ /* 0x080fe20000400000 */
[C---:B------:R-:W-:Y:S01]  /*3d40*/  SHF.L.U64.HI R77, R76.reuse, 0x5, R77 ;  /* 0x000000054c4d7819 */ /* 0x040fe2000001024d */
[----:B------:R-:W-:Y:S01]  /*3d50*/  FMUL R33, R33, R57 ;  /* 0x0000003921217220 */ /* 0x000fe20000400000 */
[----:B------:R-:W-:Y:S01]  /*3d60*/  LEA R6, P1, R76, R4, 0x5 ;  /* 0x000000044c067211 */ /* 0x000fe200078228ff */
[----:B------:R1:W-:Y:S01]  /*3d70*/  @P2 STG.E desc[UR36][R4.64], R9 ;  /* 0x0000000904002986 */ /* 0x0003e2000c101924 */
[----:B------:R-:W-:Y:S01]  /*3d80*/  F2FP.TF32.F32.PACK_B R25, R25 ;  /* 0x00000019ff19723e */ /* 0x000fe200024050ff */
[----:B0-----:R-:W-:Y:S01]  /*3d90*/  FMUL R13, R34, R57 ;  /* 0x00000039220d7220 */ /* 0x001fe20000400000 */
[----:B------:R-:W-:Y:S01]  /*3da0*/  F2FP.TF32.F32.PACK_B R11, R11 ;  /* 0x0000000bff0b723e */ /* 0x000fe200024050ff */
[----:B------:R-:W-:Y:S01]  /*3db0*/  IMAD.X R7, R77, 0x1, R5, P1 ;  /* 0x000000014d077824 */ /* 0x000fe200008e0605 */
[C---:B------:R-:W-:Y:S01]  /*3dc0*/  ISETP.GT.AND P2, PT, R3.reuse, 0x8, PT ;  /* 0x000000080300780c */ /* 0x040fe20003f44270 */
[----:B------:R-:W-:Y:S01]  /*3dd0*/  @P0 STG.E desc[UR36][R4.64+0x4], R25 ;  /* 0x0000041904000986 */ /* 0x000fe2000c101924 */
[----:B------:R-:W-:Y:S01]  /*3de0*/  ISETP.GT.AND P0, PT, R3, 0x9, PT ;  /* 0x000000090300780c */ /* 0x000fe20003f04270 */
[-C--:B------:R-:W-:Y:S01]  /*3df0*/  FMUL R35, R35, R57.reuse ;  /* 0x0000003923237220 */ /* 0x080fe20000400000 */
[C---:B------:R-:W-:Y:S01]  /*3e00*/  ISETP.GT.AND P4, PT, R0.reuse, 0x8, P4 ;  /* 0x000000080000780c */ /* 0x040fe20002784270 */
[----:B------:R0:W-:Y:S01]  /*3e10*/  @P3 STG.E desc[UR36][R6.64], R11 ;  /* 0x0000000b06003986 */ /* 0x0001e2000c101924 */
[----:B------:R-:W-:Y:S01]  /*3e20*/  ISETP.GT.AND P1, PT, R0, RZ, P2 ;  /* 0x000000ff0000720c */ /* 0x000fe20001724270 */
[-C--:B-1----:R-:W-:Y:S01]  /*3e30*/  FMUL R9, R28, R57.reuse ;  /* 0x000000391c097220 */ /* 0x082fe20000400000 */
[C---:B------:R-:W-:Y:S01]  /*3e40*/  ISETP.GT.AND P3, PT, R0.reuse, RZ, P0 ;  /* 0x000000ff0000720c */ /* 0x040fe20000764270 */
[----:B------:R-:W-:Y:S01]  /*3e50*/  FMUL R37, R37, R57 ;  /* 0x0000003925257220 */ /* 0x000fe20000400000 */
[----:B------:R-:W-:Y:S01]  /*3e60*/  F2FP.TF32.F32.PACK_B R27, R27 ;  /* 0x0000001bff1b723e */ /* 0x000fe200024050ff */
[----:B------:R-:W-:Y:S01]  /*3e70*/  FMUL R39, R39, R57 ;  /* 0x0000003927277220 */ /* 0x000fe20000400000 */
[----:B------:R-:W-:Y:S01]  /*3e80*/  F2FP.TF32.F32.PACK_B R9, R9 ;  /* 0x00000009ff09723e */ /* 0x000fe200024050ff */
[-C--:B------:R-:W-:Y:S01]  /*3e90*/  FMUL R41, R41, R57.reuse ;  /* 0x0000003929297220 */ /* 0x080fe20000400000 */
[----:B------:R-:W-:Y:S01]  /*3ea0*/  ISETP.GT.AND P2, PT, R0, 0x8, P2 ;  /* 0x000000080000780c */ /* 0x000fe20001744270 */
[----:B------:R-:W-:Y:S01]  /*3eb0*/  FMUL R43, R43, R57 ;  /* 0x000000392b2b7220 */ /* 0x000fe20000400000 */
[----:B------:R-:W-:Y:S01]  /*3ec0*/  F2FP.TF32.F32.PACK_B R29, R29 ;  /* 0x0000001dff1d723e */ /* 0x000fe200024050ff */
[----:B------:R-:W-:Y:S01]  /*3ed0*/  @P4 STG.E desc[UR36][R6.64+0x4], R27 ;  /* 0x0000041b06004986 */ /* 0x000fe2000c101924 */
[-C--:B0-----:R-:W-:Y:S01]  /*3ee0*/  FMUL R11, R30, R57.reuse ;  /* 0x000000391e0b7220 */ /* 0x081fe20000400000 */
[C---:B------:R-:W-:Y:S01]  /*3ef0*/  ISETP.GT.AND P0, PT, R0.reuse, 0x8, P0 ;  /* 0x000000080000780c */ /* 0x040fe20000704270 */
[-C--:B------:R-:W-:Y:S01]  /*3f00*/  FMUL R45, R45, R57.reuse ;  /* 0x000000392d2d7220 */ /* 0x080fe20000400000 */
[----:B------:R0:W-:Y:S01]  /*3f10*/  @P1 STG.E desc[UR36][R4.64+0x20], R9 ;  /* 0x0000200904001986 */ /* 0x0001e2000c101924 */
[----:B------:R-:W-:Y:S01]  /*3f20*/  ISETP.GT.AND P4, PT, R3, 0x11, PT ;  /* 0x000000110300780c */ /* 0x000fe20003f84270 */
[----:B------:R-:W-:Y:S01]  /*3f30*/  FMUL R47, R47, R57 ;  /* 0x000000392f2f7220 */ /* 0x000fe20000400000 */
[----:B------:R-:W-:Y:S01]  /*3f40*/  F2FP.TF32.F32.PACK_B R11, R11 ;  /* 0x0000000bff0b723e */ /* 0x000fe200024050ff */
[----:B------:R-:W-:Y:S01]  /*3f50*/  @P3 STG.E desc[UR36][R4.64+0x24], R29 ;  /* 0x0000241d04003986 */ /* 0x000fe2000c101924 */
[----:B------:R-:W-:Y:S01]  /*3f60*/  ISETP.GT.AND P3, PT, R3, 0x10, PT ;  /* 0x000000100300780c */ /* 0x000fe20003f64270 */
[----:B------:R-:W-:Y:S01]  /*3f70*/  FMUL R49, R49, R57 ;  /* 0x0000003931317220 */ /* 0x000fe20000400000 */
[----:B------:R-:W-:Y:S01]  /*3f80*/  F2FP.TF32.F32.PACK_B R31, R31 ;  /* 0x0000001fff1f723e */ /* 0x000fe200024050ff */
[----:B------:R1:W-:Y:S01]  /*3f90*/  @P2 STG.E desc[UR36][R6.64+0x20], R11 ;  /* 0x0000200b06002986 */ /* 0x0003e2000c101924 */
[C---:B------:R-:W-:Y:S01]  /*3fa0*/  ISETP.GT.AND P1, PT, R0.reuse, RZ, P3 ;  /* 0x000000ff0000720c */ /* 0x040fe20001f24270 */
[-C--:B------:R-:W-:Y:S01]  /*3fb0*/  FMUL R51, R51, R57.reuse ;  /* 0x0000003933337220 */ /* 0x080fe20000400000 */
[----:B------:R-:W-:Y:S01]  /*3fc0*/  ISETP.GT.AND P2, PT, R0, RZ, P4 ;  /* 0x000000ff0000720c */ /* 0x000fe20002744270 */
[----:B0-----:R-:W-:Y:S01]  /*3fd0*/  FMUL R9, R32, R57 ;  /* 0x0000003920097220 */ /* 0x001fe20000400000 */
[----:B------:R-:W-:Y:S01]  /*3fe0*/  ISETP.GT.AND P3, PT, R0, 0x8, P3 ;  /* 0x000000080000780c */ /* 0x000fe20001f64270 */
[----:B------:R-:W-:Y:S01]  /*3ff0*/  @P0 STG.E desc[UR36][R6.64+0x24], R31 ;  /* 0x0000241f06000986 */ /* 0x000fe2000c101924 */
[----:B------:R-:W-:Y:S01]  /*4000*/  F2FP.TF32.F32.PACK_B R33, R33 ;  /* 0x00000021ff21723e */ /* 0x000fe200024050ff */
[----:B------:R-:W-:Y:S01]  /*4010*/  FMUL R53, R53, R57 ;  /* 0x0000003935357220 */ /* 0x000fe20000400000 */
[----:B------:R-:W-:Y:S01]  /*4020*/  F2FP.TF32.F32.PACK_B R9, R9 ;  /* 0x00000009ff09723e */ /* 0x000fe200024050ff */
[----:B------:R-:W-:Y:S01]  /*4030*/  FMUL R55, R55, R57 ;  /* 0x0000003937377220 */ /* 0x000fe20000400000 */
[----:B------:R-:W-:Y:S01]  /*4040*/  F2FP.TF32.F32.PACK_B R13, R13 ;  /* 0x0000000dff0d723e */ /* 0x000fe200024050ff */
[----:B-1----:R-:W-:Y:S01]  /*4050*/  FMUL R11, R38, R57 ;  /* 0x00000039260b7220 */ /* 0x002fe20000400000 */
[C---:B------:R-:W-:Y:S01]  /*4060*/  ISETP.GT.AND P0, PT, R3.reuse, 0x19, PT ;  /* 0x000000190300780c */ /* 0x040fe20003f04270 */
[----:B------:R0:W-:Y:S01]  /*4070*/  @P1 STG.E desc[UR36][R4.64+0x40], R9 ;  /* 0x0000400904001986 */ /* 0x0001e2000c101924 */
[----:B------:R-:W-:-:S02]  /*4080*/  ISETP.GT.AND P1, PT, R3, 0x18, PT ;  /* 0x000000180300780c */ /* 0x000fc40003f24270 */
[C---:B------:R-:W-:Y:S01]  /*4090*/  ISETP.GT.AND P4, PT, R0.reuse, 0x8, P4 ;  /* 0x000000080000780c */ /* 0x040fe20002784270 */
[----:B------:R-:W-:Y:S01]  /*40a0*/  @P2 STG.E desc[UR36][R4.64+0x44], R33 ;  /* 0x0000442104002986 */ /* 0x000fe2000c101924 */
[C---:B------:R-:W-:Y:S02]  /*40b0*/  ISETP.GT.AND P2, PT, R0.reuse, RZ, P1 ;  /* 0x000000ff0000720c */ /* 0x040fe40000f44270 */
[C---:B------:R-:W-:Y:S01]  /*40c0*/  ISETP.GT.AND P1, PT, R0.reuse, 0x8, P1 ;  /* 0x000000080000780c */ /* 0x040fe20000f24270 */
[----:B------:R1:W-:Y:S01]  /*40d0*/  @P3 STG.E desc[UR36][R6.64+0x40], R13 ;  /* 0x0000400d06003986 */ /* 0x0003e2000c101924 */
[----:B------:R-:W-:Y:S02]  /*40e0*/  ISETP.GT.AND P3, PT, R0, RZ, P0 ;  /* 0x000000ff0000720c */ /* 0x000fe40000764270 */
[----:B------:R-:W-:Y:S01]  /*40f0*/  F2FP.TF32.F32.PACK_B R35, R35 ;  /* 0x00000023ff23723e */ /* 0x000fe200024050ff */
[----:B0-----:R-:W-:Y:S01]  /*4100*/  FMUL R9, R36, R57 ;  /* 0x0000003924097220 */ /* 0x001fe20000400000 */
[----:B------:R-:W-:-:S02]  /*4110*/  F2FP.TF32.F32.PACK_B R37, R37 ;  /* 0x00000025ff25723e */ /* 0x000fc400024050ff */
[----:B------:R-:W-:Y:S01]  /*4120*/  F2FP.TF32.F32.PACK_B R11, R11 ;  /* 0x0000000bff0b723e */ /* 0x000fe200024050ff */
[----:B------:R-:W-:Y:S01]  /*4130*/  @P4 STG.E desc[UR36][R6.64+0x44], R35 ;  /* 0x0000442306004986 */ /* 0x000fe2000c101924 */
[----:B------:R-:W-:Y:S02]  /*4140*/  F2FP.TF32.F32.PACK_B R9, R9 ;  /* 0x00000009ff09723e */ /* 0x000fe400024050ff */
[----:B------:R-:W-:Y:S01]  /*4150*/  F2FP.TF32.F32.PACK_B R39, R39 ;  /* 0x00000027ff27723e */ /* 0x000fe200024050ff */
[----:B-1----:R-:W-:Y:S01]  /*4160*/  FMUL R13, R42, R57 ;  /* 0x000000392a0d7220 */ /* 0x002fe20000400000 */
[----:B------:R-:W-:Y:S01]  /*4170*/  F2FP.TF32.F32.PACK_B R41, R41 ;  /* 0x00000029ff29723e */ /* 0x000fe200024050ff */
[----:B------:R0:W-:Y:S01]  /*4180*/  @P2 STG.E desc[UR36][R4.64+0x60], R9 ;  /* 0x0000600904002986 */ /* 0x0001e2000c101924 */
[----:B------:R-:W-:Y:S02]  /*4190*/  ISETP.GT.AND P2, PT, R3, 0x20, PT ;  /* 0x000000200300780c */ /* 0x000fe40003f44270 */
[----:B------:R-:W-:Y:S01]  /*41a0*/  F2FP.TF32.F32.PACK_B R13, R13 ;  /* 0x0000000dff0d723e */ /* 0x000fe200024050ff */
[----:B------:R-:W-:Y:S01]  /*41b0*/  @P3 STG.E desc[UR36][R4.64+0x64], R37 ;  /* 0x0000642504003986 */ /* 0x000fe2000c101924 */
[----:B------:R-:W-:-:S02]  /*41c0*/  ISETP.GT.AND P3, PT, R0, 0x8, P0 ;  /* 0x000000080000780c */ /* 0x000fc40000764270 */
[C---:B------:R-:W-:Y:S01]  /*41d0*/  ISETP.GT.AND P0, PT, R3.reuse, 0x21, PT ;  /* 0x000000210300780c */ /* 0x040fe20003f04270 */
[----:B------:R1:W-:Y:S01]  /*41e0*/  @P1 STG.E desc[UR36][R6.64+0x60], R11 ;  /* 0x0000600b06001986 */ /* 0x0003e2000c101924 */
[C---:B------:R-:W-:Y:S02]  /*41f0*/  ISETP.GT.AND P4, PT, R0.reuse, RZ, P2 ;  /* 0x000000ff0000720c */ /* 0x040fe40001784270 */
[----:B------:R-:W-:Y:S01]  /*4200*/  ISETP.GT.AND P1, PT, R0, RZ, P0 ;  /* 0x000000ff0000720c */ /* 0x000fe20000724270 */
[----:B0-----:R-:W-:Y:S01]  /*4210*/  FMUL R9, R40, R57 ;  /* 0x0000003928097220 */ /* 0x001fe20000400000 */
[C---:B------:R-:W-:Y:S02]  /*4220*/  ISETP.GT.AND P2, PT, R0.reuse, 0x8, P2 ;  /* 0x000000080000780c */ /* 0x040fe40001744270 */
[----:B------:R-:W-:Y:S02]  /*4230*/  F2FP.TF32.F32.PACK_B R43, R43 ;  /* 0x0000002bff2b723e */ /* 0x000fe400024050ff */
[----:B------:R-:W-:Y:S01]  /*4240*/  F2FP.TF32.F32.PACK_B R9, R9 ;  /* 0x00000009ff09723e */ /* 0x000fe200024050ff */
[----:B------:R-:W-:Y:S01]  /*4250*/  @P3 STG.E desc[UR36][R6.64+0x64], R39 ;  /* 0x0000642706003986 */ /* 0x000fe2000c101924 */
[----:B------:R-:W-:Y:S01]  /*4260*/  ISETP.GT.AND P3, PT, R0, 0x8, P0 ;  /* 0x000000080000780c */ /* 0x000fe20000764270 */
[----:B-1----:R-:W-:Y:S01]  /*4270*/  FMUL R11, R46, R57 ;  /* 0x000000392e0b7220 */ /* 0x002fe20000400000 */
[----:B------:R-:W-:Y:S01]  /*4280*/  ISETP.GT.AND P0, PT, R3, 0x29, PT ;  /* 0x000000290300780c */ /* 0x000fe20003f04270 */
[----:B------:R0:W-:Y:S01]  /*4290*/  @P4 STG.E desc[UR36][R4.64+0x80], R9 ;  /* 0x0000800904004986 */ /* 0x0001e2000c101924 */
[----:B------:R-:W-:-:S02]  /*42a0*/  F2FP.TF32.F32.PACK_B R45, R45 ;  /* 0x0000002dff2d723e */ /* 0x000fc400024050ff */
[----:B------:R-:W-:Y:S01]  /*42b0*/  F2FP.TF32.F32.PACK_B R11, R11 ;  /* 0x0000000bff0b723e */ /* 0x000fe200024050ff */
[----:B------:R-:W-:Y:S01]  /*42c0*/  @P1 STG.E desc[UR36][R4.64+0x84], R41 ;  /* 0x0000842904001986 */ /* 0x000fe2000c101924 */
[C---:B------:R-:W-:Y:S02]  /*42d0*/  ISETP.GT.AND P1, PT, R3.reuse, 0x28, PT ;  /* 0x000000280300780c */ /* 0x040fe40003f24270 */
[----:B------:R-:W-:Y:S01]  /*42e0*/  F2FP.TF32.F32.PACK_B R47, R47 ;  /* 0x0000002fff2f723e */ /* 0x000fe200024050ff */
[----:B------:R1:W-:Y:S01]  /*42f0*/  @P2 STG.E desc[UR36][R6.64+0x80], R13 ;  /* 0x0000800d06002986 */ /* 0x0003e2000c101924 */
[C---:B------:R-:W-:Y:S02]  /*4300*/  ISETP.GT.AND P4, PT, R0.reuse, RZ, P1 ;  /* 0x000000ff0000720c */ /* 0x040fe40000f84270 */
[----:B------:R-:W-:Y:S01]  /*4310*/  ISETP.GT.AND P2, PT, R0, RZ, P0 ;  /* 0x000000ff0000720c */ /* 0x000fe20000744270 */
[----:B0-----:R-:W-:Y:S01]  /*4320*/  FMUL R9, R44, R57 ;  /* 0x000000392c097220 */ /* 0x001fe20000400000 */
[----:B------:R-:W-:Y:S01]  /*4330*/  ISETP.GT.AND P1, PT, R0, 0x8, P1 ;  /* 0x000000080000780c */ /* 0x000fe20000f24270 */
[----:B------:R-:W-:Y:S01]  /*4340*/  @P3 STG.E desc[UR36][R6.64+0x84], R43 ;  /* 0x0000842b06003986 */ /* 0x000fe2000c101924 */
[----:B------:R-:W-:-:S02]  /*4350*/  ISETP.GT.AND P3, PT, R3, 0x31, PT ;  /* 0x000000310300780c */ /* 0x000fc40003f64270 */
[----:B------:R-:W-:Y:S02]  /*4360*/  F2FP.TF32.F32.PACK_B R9, R9 ;  /* 0x00000009ff09723e */ /* 0x000fe400024050ff */
[----:B------:R-:W-:Y:S01]  /*4370*/  ISETP.GT.AND P0, PT, R0, 0x8, P0 ;  /* 0x000000080000780c */ /* 0x000fe20000704270 */
[----:B-1----:R-:W-:Y:S01]  /*4380*/  FMUL R13, R48, R57 ;  /* 0x00000039300d7220 */ /* 0x002fe20000400000 */
[----:B------:R-:W-:Y:S01]  /*4390*/  F2FP.TF32.F32.PACK_B R49, R49 ;  /* 0x00000031ff31723e */ /* 0x000fe200024050ff */
[----:B------:R0:W-:Y:S01]  /*43a0*/  @P4 STG.E desc[UR36][R4.64+0xa0], R9 ;  /* 0x0000a00904004986 */ /* 0x0001e2000c101924 */
[----:B------:R-:W-:Y:S02]  /*43b0*/  F2FP.TF32.F32.PACK_B R51, R51 ;  /* 0x00000033ff33723e */ /* 0x000fe400024050ff */
[----:B------:R-:W-:Y:S01]  /*43c0*/  F2FP.TF32.F32.PACK_B R13, R13 ;  /* 0x0000000dff0d723e */ /* 0x000fe200024050ff */
[----:B------:R-:W-:Y:S01]  /*43d0*/  @P2 STG.E desc[UR36][R4.64+0xa4], R45 ;  /* 0x0000a42d04002986 */ /* 0x000fe2000c101924 */
[----:B------:R-:W-:-:S02]  /*43e0*/  ISETP.GT.AND P2, PT, R3, 0x30, PT ;  /* 0x000000300300780c */ /* 0x000fc40003f44270 */
[----:B------:R-:W-:Y:S01]  /*43f0*/  F2FP.TF32.F32.PACK_B R53, R53 ;  /* 0x00000035ff35723e */ /* 0x000fe200024050ff */
[----:B------:R1:W-:Y:S01]  /*4400*/  @P1 STG.E desc[UR36][R6.64+0xa0], R11 ;  /* 0x0000a00b06001986 */ /* 0x0003e2000c101924 */
[C---:B------:R-:W-:Y:S02]  /*4410*/  ISETP.GT.AND P4, PT, R0.reuse, RZ, P2 ;  /* 0x000000ff0000720c */ /* 0x040fe40001784270 */
[C---:B------:R-:W-:Y:S01]  /*4420*/  ISETP.GT.AND P1, PT, R0.reuse, RZ, P3 ;  /* 0x000000ff0000720c */ /* 0x040fe20001f24270 */
[----:B------:R-:W-:Y:S01]  /*4430*/  @P0 STG.E desc[UR36][R6.64+0xa4], R47 ;  /* 0x0000a42f06000986 */ /* 0x000fe2000c101924 */
[----:B------:R-:W-:Y:S01]  /*4440*/  ISETP.GT.AND P2, PT, R0, 0x8, P2 ;  /* 0x000000080000780c */ /* 0x000fe20001744270 */
[----:B0-----:R-:W-:Y:S01]  /*4450*/  FMUL R9, R50, R57 ;  /* 0x0000003932097220 */ /* 0x001fe20000400000 */
[----:B------:R-:W-:Y:S02]  /*4460*/  ISETP.GT.AND P0, PT, R3, 0x38, PT ;  /* 0x000000380300780c */ /* 0x000fe40003f04270 */
[----:B------:R-:W-:-:S02]  /*4470*/  ISETP.GT.AND P3, PT, R0, 0x8, P3 ;  /* 0x000000080000780c */ /* 0x000fc40001f64270 */
[----:B------:R-:W-:Y:S01]  /*4480*/  F2FP.TF32.F32.PACK_B R9, R9 ;  /* 0x00000009ff09723e */ /* 0x000fe200024050ff */
[----:B-1----:R-:W-:Y:S01]  /*4490*/  FMUL R11, R52, R57 ;  /* 0x00000039340b7220 */ /* 0x002fe20000400000 */
[----:B------:R-:W-:Y:S01]  /*44a0*/  F2FP.TF32.F32.PACK_B R55, R55 ;  /* 0x00000037ff37723e */ /* 0x000fe200024050ff */
[----:B------:R0:W-:Y:S01]  /*44b0*/  @P4 STG.E desc[UR36][R4.64+0xc0], R13 ;  /* 0x0000c00d04004986 */ /* 0x0001e2000c101924 */
[----:B------:R-:W-:Y:S01]  /*44c0*/  ISETP.GT.AND P4, PT, R3, 0x39, PT ;  /* 0x000000390300780c */ /* 0x000fe20003f84270 */
[----:B------:R-:W-:Y:S01]  /*44d0*/  @P1 IMAD.MOV.U32 R2, RZ, RZ, R4 ;  /* 0x000000ffff021224 */ /* 0x000fe200078e0004 */
[----:B------:R-:W-:Y:S01]  /*44e0*/  F2FP.TF32.F32.PACK_B R11, R11 ;  /* 0x0000000bff0b723e */ /* 0x000fe200024050ff */
[----:B------:R-:W-:-:S05]  /*44f0*/  @P1 IMAD.MOV.U32 R3, RZ, RZ, R5 ;  /* 0x000000ffff031224 */ /* 0x000fca00078e0005 */
[----:B------:R1:W-:Y:S01]  /*4500*/  @P1 STG.E desc[UR36][R2.64+0xc4], R49 ;  /* 0x0000c43102001986 */ /* 0x0003e2000c101924 */
[C---:B------:R-:W-:Y:S02]  /*4510*/  ISETP.GT.AND P1, PT, R0.reuse, RZ, P0 ;  /* 0x000000ff0000720c */ /* 0x040fe40000724270 */
[----:B------:R-:W-:Y:S01]  /*4520*/  ISETP.GT.AND P0, PT, R0, 0x8, P0 ;  /* 0x000000080000780c */ /* 0x000fe20000704270 */
[----:B0-----:R-:W-:-:S05]  /*4530*/  FMUL R13, R54, R57 ;  /* 0x00000039360d7220 */ /* 0x001fca0000400000 */
[----:B------:R-:W-:Y:S01]  /*4540*/  F2FP.TF32.F32.PACK_B R13, R13 ;  /* 0x0000000dff0d723e */ /* 0x000fe200024050ff */
[----:B-1----:R-:W-:Y:S02]  /*4550*/  @P2 IMAD.MOV.U32 R2, RZ, RZ, R6 ;  /* 0x000000ffff022224 */ /* 0x002fe400078e0006 */
[----:B------:R-:W-:-:S05]  /*4560*/  @P2 IMAD.MOV.U32 R3, RZ, RZ, R7 ;  /* 0x000000ffff032224 */ /* 0x000fca00078e0007 */
[----:B------:R0:W-:Y:S01]  /*4570*/  @P2 STG.E desc[UR36][R2.64+0xc0], R9 ;  /* 0x0000c00902002986 */ /* 0x0001e2000c101924 */
[C---:B------:R-:W-:Y:S02]  /*4580*/  ISETP.GT.AND P2, PT, R0.reuse, RZ, P4 ;  /* 0x000000ff0000720c */ /* 0x040fe40002744270 */
[----:B------:R-:W-:Y:S01]  /*4590*/  ISETP.GT.AND P4, PT, R0, 0x8, P4 ;  /* 0x000000080000780c */ /* 0x000fe20002784270 */
[----:B0-----:R-:W-:Y:S02]  /*45a0*/  @P3 IMAD.MOV.U32 R2, RZ, RZ, R6 ;  /* 0x000000ffff023224 */ /* 0x001fe400078e0006 */
[----:B------:R-:W-:-:S05]  /*45b0*/  @P3 IMAD.MOV.U32 R3, RZ, RZ, R7 ;  /* 0x000000ffff033224 */ /* 0x000fca00078e0007 */
[----:B------:R0:W-:Y:S02]  /*45c0*/  @P3 STG.E desc[UR36][R2.64+0xc4], R51 ;  /* 0x0000c43302003986 */ /* 0x0001e4000c101924 */
[----:B0-----:R-:W-:Y:S02]  /*45d0*/  @P1 IMAD.MOV.U32 R2, RZ, RZ, R4 ;  /* 0x000000ffff021224 */ /* 0x001fe400078e0004 */
[----:B------:R-:W-:-:S05]  /*45e0*/  @P1 IMAD.MOV.U32 R3, RZ, RZ, R5 ;  /* 0x000000ffff031224 */ /* 0x000fca00078e0005 */
[----:B------:R0:W-:Y:S04]  /*45f0*/  @P1 STG.E desc[UR36][R2.64+0xe0], R11 ;  /* 0x0000e00b02001986 */ /* 0x0001e8000c101924 */
[----:B------:R1:W-:Y:S01]  /*4600*/  @P2 STG.E desc[UR36][R4.64+0xe4], R53 ;  /* 0x0000e43504002986 */ /* 0x0003e2000c101924 */
[----:B0-----:R-:W-:Y:S02]  /*4610*/  @P0 IMAD.MOV.U32 R2, RZ, RZ, R6 ;  /* 0x000000ffff020224 */ /* 0x001fe400078e0006 */
[----:B------:R-:W-:-:S05]  /*4620*/  @P0 IMAD.MOV.U32 R3, RZ, RZ, R7 ;  /* 0x000000ffff030224 */ /* 0x000fca00078e0007 */
[----:B------:R1:W-:Y:S04]  /*4630*/  @P0 STG.E desc[UR36][R2.64+0xe0], R13 ;  /* 0x0000e00d02000986 */ /* 0x0003e8000c101924 */
[----:B------:R1:W-:Y:S02]  /*4640*/  @P4 STG.E desc[UR36][R6.64+0xe4], R55 ;  /* 0x0000e43706004986 */ /* 0x0003e4000c101924 */
.L_x_101:
[----:B------:R-:W-:Y:S05]  /*4650*/  BSYNC B0 ;  /* 0x0000000000007941 */ /* 0x000fea0003800000 */
.L_x_39:
[----:B-1----:R-:W2:Y:S01]  /*4660*/  LDL.64 R2, [R1] ;  /* 0x0000000001027983 */ /* 0x002ea20000100a00 */
[----:B------:R-:W-:Y:S01]  /*4670*/  ULDC.64 UR4, c[0x0][0x650] ;  /* 0x0001940000047ab9 */ /* 0x000fe20000000a00 */
[----:B------:R1:W-:Y:S01]  /*4680*/  SYNCS.ARRIVE.TRANS64.A1T0 RZ, [R65+UR47], RZ ;  /* 0x000000ff41ff79a7 */ /* 0x0003e2000810002f */
[----:B------:R-:W-:Y:S01]  /*4690*/  PRMT R0, RZ, 0x7610, R0 ;  /* 0x00007610ff007816 */ /* 0x000fe20000000000 */
[----:B-----5:R-:W-:Y:S02]  /*46a0*/  IMAD.MOV.U32 R19, RZ, RZ, -0x1 ;  /* 0xffffffffff137424 */ /* 0x020fe400078e00ff */
[----:B------:R-:W-:Y:S01]  /*46b0*/  IMAD.MOV.U32 R22, RZ, RZ, -0x1 ;  /* 0xffffffffff167424 */ /* 0x000fe200078e00ff */
[----:B--2---:R-:W-:-:S04]  /*46c0*/  LEA R18, P0, R2, R18, 0x1 ;  /* 0x0000001202127211 */ /* 0x004fc800078008ff */
[----:B------:R-:W-:Y:S01]  /*46d0*/  LEA.HI.X R17, R2, R17, R23, 0x1, P0 ;  /* 0x0000001102117211 */ /* 0x000fe200000f0c17 */
[----:B------:R-:W-:Y:S01]  /*46e0*/  IMAD.MOV.U32 R2, RZ, RZ, -0x1 ;  /* 0xffffffffff027424 */ /* 0x000fe200078e00ff */
[----:B------:R-:W-:-:S04]  /*46f0*/  ISETP.GE.U32.AND P0, PT, R18, UR4, PT ;  /* 0x0000000412007c0c */ /* 0x000fc8000bf06070 */
[----:B------:R-:W-:-:S13]  /*4700*/  ISETP.GE.U32.AND.EX P0, PT, R17, UR5, PT, P0 ;  /* 0x0000000511007c0c */ /* 0x000fda000bf06100 */
[----:B-1----:R-:W-:Y:S05]  /*4710*/  @P0 BRA `(.L_x_102) ;  /* 0x0000000400700947 */ /* 0x002fea0003800000 */
[----:B0---4-:R-:W0:Y:S01]  /*4720*/  S2R R10, SR_CTAID.X ;  /* 0x00000000000a7919 */ /* 0x011e220000002500 */
[----:B---3--:R-:W1:Y:S01]  /*4730*/  LDC.64 R8, c[0x0][0x628] ;  /* 0x00018a00ff087b82 */ /* 0x008e620000000a00 */
[----:B------:R-:W-:Y:S01]  /*4740*/  ULDC UR4, c[0x0][0x150] ;  /* 0x0000540000047ab9 */ /* 0x000fe20000000800 */
[----:B------:R-:W-:Y:S01]  /*4750*/  IMAD.MOV.U32 R6, RZ, RZ, R18 ;  /* 0x000000ffff067224 */ /* 0x000fe200078e0012 */
[----:B------:R-:W2:Y:S01]  /*4760*/  S2R R20, SR_CTAID.Y ;  /* 0x0000000000147919 */ /* 0x000ea20000002600 */
[----:B------:R-:W-:-:S04]  /*4770*/  IMAD.MOV.U32 R7, RZ, RZ, R17 ;  /* 0x000000ffff077224 */ /* 0x000fc800078e0011 */
[----:B------:R-:W3:Y:S08]  /*4780*/  LDC R15, c[0x0][0x144] ;  /* 0x00005100ff0f7b82 */ /* 0x000ef00000000800 */
[----:B------:R-:W4:Y:S08]  /*4790*/  LDC R0, c[0x0][0x630] ;  /* 0x00018c00ff007b82 */ /* 0x000f300000000800 */
[----:B------:R-:W2:Y:S01]  /*47a0*/  LDC.64 R12, c[0x0][0x620] ;  /* 0x00018800ff0c7b82 */ /* 0x000ea20000000a00 */
[----:B-1----:R-:W-:-:S04]  /*47b0*/  ISETP.NE.U32.AND P0, PT, R8, RZ, PT ;  /* 0x000000ff0800720c */ /* 0x002fc80003f05070 */
[----:B------:R-:W-:Y:S02]  /*47c0*/  ISETP.NE.AND.EX P0, PT, R9, RZ, PT, P0 ;  /* 0x000000ff0900720c */ /* 0x000fe40003f05300 */
[----:B0-----:R-:W-:-:S05]  /*47d0*/  I2FP.F32.U32 R2, R10 ;  /* 0x0000000a00027245 */ /* 0x001fca0000201000 */
[----:B------:R-:W-:-:S04]  /*47e0*/  FMUL R2, R2, UR4 ;  /* 0x0000000402027c20 */ /* 0x000fc80008400000 */
[----:B------:R0:W1:Y:S02]  /*47f0*/  F2I.U32.TRUNC.NTZ R14, R2 ;  /* 0x00000002000e7305 */ /* 0x000064000020f000 */
[----:B---34-:R-:W-:Y:S05]  /*4800*/  @!P0 BRA `(.L_x_103) ;  /* 0x0000000000288947 */ /* 0x018fea0003800000 */
[----:B------:R-:W3:Y:S02]  /*4810*/  LDC R3, c[0x0][0x634] ;  /* 0x00018d00ff037b82 */ /* 0x000ee40000000800 */
[----:B---3--:R-:W-:-:S05]  /*4820*/  IADD3 R7, P0, R18, R3, RZ ;  /* 0x0000000312077210 */ /* 0x008fca0007f1e0ff */
[----:B------:R-:W-:-:S04]  /*4830*/  IMAD.X R11, RZ, RZ, R17, P0 ;  /* 0x000000ffff0b7224 */ /* 0x000fc800000e0611 */
[----:B0-----:R-:W-:-:S04]  /*4840*/  IMAD.WIDE.U32 R2, R11, R8, RZ ;  /* 0x000000080b027225 */ /* 0x001fc800078e00ff */
[----:B------:R-:W-:-:S04]  /*4850*/  IMAD.WIDE.U32 R4, P0, R7, R9, R2 ;  /* 0x0000000907047225 */ /* 0x000fc80007800002 */
[----:B------:R-:W-:-:S04]  /*4860*/  IMAD.WIDE.U32 R2, R7, R8, RZ ;  /* 0x0000000807027225 */ /* 0x000fc800078e00ff */
[----:B------:R-:W-:Y:S01]  /*4870*/  IMAD.X R7, RZ, RZ, RZ, P0 ;  /* 0x000000ffff077224 */ /* 0x000fe200000e06ff */
[----:B------:R-:W-:Y:S01]  /*4880*/  IADD3 RZ, P0, R3, R4, RZ ;  /* 0x0000000403ff7210 */ /* 0x000fe20007f1e0ff */
[----:B------:R-:W-:-:S04]  /*4890*/  IMAD.MOV.U32 R6, RZ, RZ, R5 ;  /* 0x000000ffff067224 */ /* 0x000fc800078e0005 */
[----:B------:R-:W-:-:S08]  /*48a0*/  IMAD.WIDE.U32.X R6, R11, R9, R6, P0 ;  /* 0x000000090b067225 */ /* 0x000fd000000e0406 */
.L_x_103:
[----:B------:R-:W3:Y:S01]  /*48b0*/  LDC.64 R26, c[0x0][0x640] ;  /* 0x00019000ff1a7b82 */ /* 0x000ee20000000a00 */
[-C--:B------:R-:W-:Y:S01]  /*48c0*/  SHF.R.U64 R11, R6, R0.reuse, R7 ;  /* 0x00000000060b7219 */ /* 0x080fe20000001207 */
[----:B------:R-:W-:Y:S01]  /*48d0*/  IMAD.MOV.U32 R19, RZ, RZ, R17 ;  /* 0x000000ffff137224 */ /* 0x000fe200078e0011 */
[----:B------:R-:W-:Y:S01]  /*48e0*/  SHF.R.U32.HI R0, RZ, R0, R7 ;  /* 0x00000000ff007219 */ /* 0x000fe20000011607 */
[----:B-1----:R-:W-:Y:S01]  /*48f0*/  IMAD.MOV R14, RZ, RZ, -R14 ;  /* 0x000000ffff0e7224 */ /* 0x002fe200078e0a0e */
[----:B------:R-:W-:Y:S01]  /*4900*/  IADD3 R5, P0, RZ, -R11, RZ ;  /* 0x8000000bff057210 */ /* 0x000fe20007f1e0ff */
[----:B------:R-:W-:Y:S01]  /*4910*/  ULDC UR4, c[0x0][0x154] ;  /* 0x0000550000047ab9 */ /* 0x000fe20000000800 */
[----:B------:R-:W-:Y:S01]  /*4920*/  IMAD.MOV.U32 R7, RZ, RZ, 0x1 ;  /* 0x00000001ff077424 */ /* 0x000fe200078e00ff */
[----:B------:R-:W1:Y:S01]  /*4930*/  LDC R4, c[0x0][0x618] ;  /* 0x00018600ff047b82 */ /* 0x000e620000000800 */
[----:B------:R-:W-:Y:S02]  /*4940*/  IMAD R22, R15, R14, R10 ;  /* 0x0000000e0f167224 */ /* 0x000fe400078e020a */
[----:B------:R-:W-:-:S04]  /*4950*/  IMAD.X R3, RZ, RZ, ~R0, P0 ;  /* 0x000000ffff037224 */ /* 0x000fc800000e0e00 */
[-C--:B--2---:R-:W-:Y:S01]  /*4960*/  IMAD R0, R3, R12.reuse, RZ ;  /* 0x0000000c03007224 */ /* 0x084fe200078e02ff */
[----:B------:R-:W2:Y:S01]  /*4970*/  LDC R6, c[0x0][0x608] ;  /* 0x00018200ff067b82 */ /* 0x000ea20000000800 */
[----:B0-----:R-:W-:-:S04]  /*4980*/  IMAD.WIDE.U32 R2, R5, R12, R18 ;  /* 0x0000000c05027225 */ /* 0x001fc800078e0012 */
[----:B------:R-:W-:Y:S01]  /*4990*/  IMAD R5, R5, R13, R0 ;  /* 0x0000000d05057224 */ /* 0x000fe200078e0200 */
[----:B------:R-:W-:Y:S02]  /*49a0*/  I2FP.F32.U32 R0, R20 ;  /* 0x0000001400007245 */ /* 0x000fe40000201000 */
[----:B------:R-:W0:Y:S01]  /*49b0*/  LDC R24, c[0x0][0x658] ;  /* 0x00019600ff187b82 */ /* 0x000e220000000800 */
[----:B------:R-:W-:Y:S01]  /*49c0*/  IMAD.IADD R3, R3, 0x1, R5 ;  /* 0x0000000103037824 */ /* 0x000fe200078e0205 */
[----:B---3--:R-:W-:Y:S01]  /*49d0*/  ISETP.NE.U32.AND P0, PT, R26, RZ, PT ;  /* 0x000000ff1a00720c */ /* 0x008fe20003f05070 */
[----:B------:R-:W-:Y:S01]  /*49e0*/  FMUL R0, R0, UR4 ;  /* 0x0000000400007c20 */ /* 0x000fe20008400000 */
[----:B------:R-:W-:Y:S02]  /*49f0*/  IMAD.MOV.U32 R5, RZ, RZ, -0x1 ;  /* 0xffffffffff057424 */ /* 0x000fe400078e00ff */
[----:B------:R-:W-:Y:S01]  /*4a00*/  ISETP.NE.AND.EX P0, PT, R27, RZ, PT, P0 ;  /* 0x000000ff1b00720c */ /* 0x000fe20003f05300 */
[----:B------:R3:W4:Y:S01]  /*4a10*/  F2I.U32.TRUNC.NTZ R12, R0 ;  /* 0x00000000000c7305 */ /* 0x000722000020f000 */
[----:B------:R-:W3:Y:S01]  /*4a20*/  LDC R15, c[0x0][0x148] ;  /* 0x00005200ff0f7b82 */ /* 0x000ee20000000800 */
[----:B-1----:R-:W-:-:S02]  /*4a30*/  SHF.R.U64 R10, R2, R4, R3 ;  /* 0x00000004020a7219 */ /* 0x002fc40000001203 */
[----:B------:R-:W-:-:S05]  /*4a40*/  SHF.R.U32.HI R3, RZ, R4, R3 ;  /* 0x00000004ff037219 */ /* 0x000fca0000011603 */
[----:B------:R-:W1:Y:S01]  /*4a50*/  LDC R14, c[0x0][0x600] ;  /* 0x00018000ff0e7b82 */ /* 0x000e620000000800 */
[-CC-:B--2---:R-:W-:Y:S02]  /*4a60*/  SHF.R.U64 R8, R10, R6.reuse, R3.reuse ;  /* 0x000000060a087219 */ /* 0x184fe40000001203 */
[----:B------:R-:W-:-:S05]  /*4a70*/  SHF.R.U32.HI R3, RZ, R6, R3 ;  /* 0x00000006ff037219 */ /* 0x000fca0000011603 */
[----:B------:R-:W2:Y:S01]  /*4a80*/  LDC R21, c[0x0][0x648] ;  /* 0x00019200ff157b82 */ /* 0x000ea20000000800 */
[-CC-:B0-----:R-:W-:Y:S02]  /*4a90*/  SHF.R.U64 R13, R8, R24.reuse, R3.reuse ;  /* 0x00000018080d7219 */ /* 0x181fe40000001203 */
[-C--:B------:R-:W-:Y:S02]  /*4aa0*/  SHF.L.U32 R5, R5, R24.reuse, RZ ;  /* 0x0000001805057219 */ /* 0x080fe400000006ff */
[-C--:B------:R-:W-:Y:S01]  /*4ab0*/  SHF.R.U32.HI R3, RZ, R24.reuse, R3 ;  /* 0x00000018ff037219 */ /* 0x080fe20000011603 */
[----:B------:R-:W-:Y:S01]  /*4ac0*/  IMAD.MOV.U32 R2, RZ, RZ, R13 ;  /* 0x000000ffff027224 */ /* 0x000fe200078e000d */
[----:B------:R-:W-:Y:S01]  /*4ad0*/  SHF.L.U32 R24, R7, R24, RZ ;  /* 0x0000001807187219 */ /* 0x000fe200000006ff */
[----:B------:R-:W0:Y:S01]  /*4ae0*/  LDC R25, c[0x0][0x638] ;  /* 0x00018e00ff197b82 */ /* 0x000e220000000800 */
[----:B------:R-:W-:-:S07]  /*4af0*/  LOP3.LUT R19, RZ, R5, RZ, 0x33, !PT ;  /* 0x00000005ff137212 */ /* 0x000fce00078e33ff */
[----:B------:R-:W0:Y:S01]  /*4b00*/  LDC R28, c[0x0][0x610] ;  /* 0x00018400ff1c7b82 */ /* 0x000e220000000800 */
[----:B----4-:R-:W-:Y:S05]  /*4b10*/  @!P0 BRA `(.L_x_104) ;  /* 0x0000000000288947 */ /* 0x010fea0003800000 */
[----:B---3--:R-:W3:Y:S02]  /*4b20*/  LDC R0, c[0x0][0x64c] ;  /* 0x00019300ff007b82 */ /* 0x008ee40000000800 */
        /* <DEDUP_REMOVED lines=9> */
.L_x_104:
[----:B------:R-:W4:Y:S01]  /*4bc0*/  LDC R4, c[0x0][0x65c] ;  /* 0x00019700ff047b82 */ /* 0x000f220000000800 */
[----:B--23--:R-:W-:Y:S01]  /*4bd0*/  SHF.R.U64 R0, R2, R21, R3 ;  /* 0x0000001502007219 */ /* 0x00cfe20000001203 */
[----:B-1----:R-:W-:Y:S01]  /*4be0*/  VIADD R3, R14, 0xffffffff ;  /* 0xffffffff0e037836 */ /* 0x002fe20000000000 */
[----:B------:R-:W-:Y:S01]  /*4bf0*/  LOP3.LUT R19, R8, R19, RZ, 0xc0, !PT ;  /* 0x0000001308137212 */ /* 0x000fe200078ec0ff */
[----:B------:R-:W-:Y:S02]  /*4c00*/  IMAD.MOV R12, RZ, RZ, -R12 ;  /* 0x000000ffff0c7224 */ /* 0x000fe400078e0a0c */
[----:B------:R-:W-:Y:S01]  /*4c10*/  IMAD.MOV R2, RZ, RZ, -R0 ;  /* 0x000000ffff027224 */ /* 0x000fe200078e0a00 */
[----:B------:R-:W-:Y:S01]  /*4c20*/  LOP3.LUT R3, R10, R3, RZ, 0xc0, !PT ;  /* 0x000000030a037212 */ /* 0x000fe200078ec0ff */
[----:B------:R-:W-:Y:S02]  /*4c30*/  IMAD R19, R24, R0, R19 ;  /* 0x0000000018137224 */ /* 0x000fe400078e0213 */
[----:B0-----:R-:W-:-:S04]  /*4c40*/  IMAD R0, R2, R25, R13 ;  /* 0x0000001902007224 */ /* 0x001fc800078e020d */
[----:B------:R-:W-:Y:S01]  /*4c50*/  IMAD R2, R0, R14, R3 ;  /* 0x0000000e00027224 */ /* 0x000fe200078e0203 */
[----:B----4-:R-:W-:Y:S01]  /*4c60*/  ISETP.NE.AND P0, PT, R4, 0x1, PT ;  /* 0x000000010400780c */ /* 0x010fe20003f05270 */
[----:B------:R-:W-:-:S05]  /*4c70*/  IMAD.MOV.U32 R4, RZ, RZ, 0x1 ;  /* 0x00000001ff047424 */ /* 0x000fca00078e00ff */
[----:B------:R-:W-:-:S07]  /*4c80*/  PRMT R0, R4, 0x7610, R0 ;  /* 0x0000761004007816 */ /* 0x000fce0000000000 */
[----:B------:R-:W-:-:S04]  /*4c90*/  @P0 IMAD R22, R15, R12, R20 ;  /* 0x0000000c0f160224 */ /* 0x000fc800078e0214 */
[----:B------:R-:W-:-:S05]  /*4ca0*/  IMAD R19, R19, R28, R22 ;  /* 0x0000001c13137224 */ /* 0x000fca00078e0216 */
[----:B------:R-:W-:Y:S02]  /*4cb0*/  SEL R22, R2, R19, !P0 ;  /* 0x0000001302167207 */ /* 0x000fe40004000000 */
[----:B------:R-:W-:Y:S01]  /*4cc0*/  SEL R19, R19, R2, !P0 ;  /* 0x0000000213137207 */ /* 0x000fe20004000000 */
[----:B------:R-:W-:-:S07]  /*4cd0*/  IMAD.MOV.U32 R2, RZ, RZ, R11 ;  /* 0x000000ffff027224 */ /* 0x000fce00078e000b */
.L_x_102:
[----:B------:R-:W-:Y:S02]  /*4ce0*/  LOP3.LUT P0, RZ, R0, 0xff, RZ, 0xc0, !PT ;  /* 0x000000ff00ff7812 */ /* 0x000fe4000780c0ff */
[----:B------:R-:W-:-:S11]  /*4cf0*/  LOP3.LUT R73, R73, 0x1, RZ, 0x3c, !PT ;  /* 0x0000000149497812 */ /* 0x000fd600078e3cff */
[----:B------:R-:W-:Y:S05]  /*4d00*/  @P0 BRA `(.L_x_105) ;  /* 0xffffffc800c40947 */ /* 0x000fea000383ffff */
[----:B------:R-:W-:Y:S05]  /*4d10*/  EXIT ;  /* 0x000000000000794d */ /* 0x000fea0003800000 */
.L_x_18:
[----:B------:R-:W-:-:S08]  /*4d20*/  ISETP.NE.AND P0, PT, R5, RZ, PT ;  /* 0x000000ff0500720c */ /* 0x000fd00003f05270 */
[----:B0-2---:R-:W0:-:S00]  /*4d30*/  USETMAXREG.DEALLOC.CTAPOOL 0x28 ;  /* 0x00000028000079c8 */ /* 0x005e0000080e0500 */
[----:B------:R-:W-:Y:S05]  /*4d40*/  @P0 EXIT ;  /* 0x000000000000094d */ /* 0x000fea0003800000 */
[----:B0-----:R-:W-:Y:S01]  /*4d50*/  LOP3.LUT P0, RZ, R8, 0xff, RZ, 0xc0, !PT ;  /* 0x000000ff08ff7812 */ /* 0x001fe2000780c0ff */
[----:B------:R-:W-:Y:S02]  /*4d60*/  IMAD.MOV.U32 R0, RZ, RZ, 0x1 ;  /* 0x00000001ff007424 */ /* 0x000fe400078e00ff */
[----:B------:R-:W-:-:S10]  /*4d70*/  IMAD.MOV.U32 R8, RZ, RZ, RZ ;  /* 0x000000ffff087224 */ /* 0x000fd400078e00ff */
[----:B------:R-:W-:Y:S05]  /*4d80*/  @!P0 BRA `(.L_x_106) ;  /* 0x0000000c003c8947 */ /* 0x000fea0003800000 */
[----:B------:R-:W0:Y:S01]  /*4d90*/  S2UR UR8, SR_CgaCtaId ;  /* 0x00000000000879c3 */ /* 0x000e220000008800 */
[----:B------:R-:W-:Y:S01]  /*4da0*/  LOP3.LUT P0, RZ, R4, 0x1f, RZ, 0xc0, !PT ;  /* 0x0000001f04ff7812 */ /* 0x000fe2000780c0ff */
[----:B------:R-:W-:Y:S01]  /*4db0*/  ULDC UR5, c[0x0][0x658] ;  /* 0x0001960000057ab9 */ /* 0x000fe20000000800 */
[----:B------:R-:W-:Y:S01]  /*4dc0*/  UMOV UR6, 0xffffffff ;  /* 0xffffffff00067882 */ /* 0x000fe20000000000 */
[----:B------:R-:W-:Y:S01]  /*4dd0*/  BSSY B0, `(.L_x_106) ;  /* 0x00000ca000007945 */ /* 0x000fe20003800000 */
[----:B------:R-:W-:Y:S01]  /*4de0*/  USHF.L.U32 UR6, UR6, UR5, URZ ;  /* 0x0000000506067299 */ /* 0x000fe2000800063f */
[C---:B------:R-:W-:Y:S01]  /*4df0*/  ISETP.NE.AND P2, PT, R3.reuse, RZ, PT ;  /* 0x000000ff0300720c */ /* 0x040fe20003f45270 */
[----:B------:R-:W-:Y:S01]  /*4e00*/  IMAD.MOV.U32 R9, RZ, RZ, 0x1 ;  /* 0x00000001ff097424 */ /* 0x000fe200078e00ff */
[----:B------:R-:W-:Y:S01]  /*4e10*/  ISETP.NE.OR P0, PT, R3, RZ, !P0 ;  /* 0x000000ff0300720c */ /* 0x000fe20004705670 */
[----:B------:R-:W-:Y:S01]  /*4e20*/  IMAD.MOV.U32 R0, RZ, RZ, 0x1 ;  /* 0x00000001ff007424 */ /* 0x000fe200078e00ff */
[----:B------:R-:W-:Y:S01]  /*4e30*/  LOP3.LUT R6, R16, 0x2, RZ, 0xfc, !PT ;  /* 0x0000000210067812 */ /* 0x000fe200078efcff */
[----:B------:R-:W-:Y:S01]  /*4e40*/  IMAD.MOV.U32 R8, RZ, RZ, RZ ;  /* 0x000000ffff087224 */ /* 0x000fe200078e00ff */
[----:B------:R-:W-:Y:S01]  /*4e50*/  ULDC UR4, c[0x0][0x600] ;  /* 0x0001800000047ab9 */ /* 0x000fe20000000800 */
[----:B------:R-:W-:Y:S01]  /*4e60*/  UMOV UR7, 0x1 ;  /* 0x0000000100077882 */ /* 0x000fe20000000000 */
[----:B------:R-:W-:-:S02]  /*4e70*/  UIADD3 UR22, UR40, 0x1, URZ ;  /* 0x0000000128167890 */ /* 0x000fc4000fffe03f */
[----:B------:R-:W-:Y:S02]  /*4e80*/  UIADD3 UR15, UR4, -0x1, URZ ;  /* 0xffffffff040f7890 */ /* 0x000fe4000fffe03f */
[----:B------:R-:W-:Y:S02]  /*4e90*/  USHF.L.U32 UR17, UR7, UR5, URZ ;  /* 0x0000000507117299 */ /* 0x000fe4000800063f */
[----:B------:R-:W-:Y:S01]  /*4ea0*/  ULOP3.LUT UR16, URZ, UR6, URZ, 0x33, !UPT ;  /* 0x000000063f107292 */ /* 0x000fe2000f8e333f */
[----:B------:R-:W-:Y:S01]  /*4eb0*/  ULDC.64 UR20, c[0x0][0x198] ;  /* 0x0000660000147ab9 */ /* 0x000fe20000000a00 */
[----:B0-----:R-:W-:-:S10]  /*4ec0*/  IMAD.U32 R7, RZ, RZ, UR8 ;  /* 0x00000008ff077e24 */ /* 0x001fd4000f8e00ff */
.L_x_118:
[----:B------:R-:W-:-:S03]  /*4ed0*/  UMOV UR4, 0xffffffff ;  /* 0xffffffff00047882 */ /* 0x000fc60000000000 */
[----:B------:R-:W-:Y:S05]  /*4ee0*/  BRA.DIV UR4, `(.L_x_107) ;  /* 0x0000001604607947 */ /* 0x000fea000b800000 */
[----:B------:R-:W-:-:S13]  /*4ef0*/  ELECT P6, URZ, PT ;  /* 0x00000000003f782f */ /* 0x000fda00038c0000 */
.L_x_141:
[----:B------:R-:W0:Y:S01]  /*4f00*/  LDC R3, c[0x0][0x28c] ;  /* 0x0000a300ff037b82 */ /* 0x000e220000000800 */
[----:B------:R-:W-:Y:S01]  /*4f10*/  BSSY B1, `(.L_x_108) ;  /* 0x000003c000017945 */ /* 0x000fe20003800000 */
[----:B0-----:R-:W-:-:S13]  /*4f20*/  ISETP.LT.OR P6, PT, R3, 0x1, !P6 ;  /* 0x000000010300780c */ /* 0x001fda00077c1670 */
[----:B------:R-:W-:Y:S05]  /*4f30*/  @P6 BRA `(.L_x_109) ;  /* 0x0000000000e46947 */ /* 0x000fea0003800000 */
[----:B------:R-:W-:Y:S02]  /*4f40*/  IMAD R7, R19, 0x8, R7 ;  /* 0x0000000813077824 */ /* 0x000fe400078e0207 */
[----:B------:R-:W-:Y:S02]  /*4f50*/  IMAD.SHL.U32 R22, R22, 0x40, RZ ;  /* 0x0000004016167824 */ /* 0x000fe400078e00ff */
[----:B------:R-:W-:Y:S02]  /*4f60*/  IMAD.MOV.U32 R14, RZ, RZ, RZ ;  /* 0x000000ffff0e7224 */ /* 0x000fe400078e00ff */
[----:B------:R-:W-:Y:S02]  /*4f70*/  IMAD.U32 R15, RZ, RZ, UR22 ;  /* 0x00000016ff0f7e24 */ /* 0x000fe4000f8e00ff */
[----:B------:R-:W-:Y:S02]  /*4f80*/  IMAD.MOV.U32 R3, RZ, RZ, R0 ;  /* 0x000000ffff037224 */ /* 0x000fe400078e0000 */
[----:B------:R-:W-:-:S02]  /*4f90*/  IMAD.MOV.U32 R4, RZ, RZ, R8 ;  /* 0x000000ffff047224 */ /* 0x000fc400078e0008 */
[----:B------:R-:W-:-:S07]  /*4fa0*/  IMAD.SHL.U32 R11, R7, 0x8, RZ ;  /* 0x00000008070b7824 */ /* 0x000fce00078e00ff */
.L_x_113:
[----:B------:R-:W0:Y:S01]  /*4fb0*/  S2UR UR4, SR_CgaCtaId ;  /* 0x00000000000479c3 */ /* 0x000e220000008800 */
[----:B------:R-:W-:Y:S02]  /*4fc0*/  MOV R10, 0x400 ;  /* 0x00000400000a7802 */ /* 0x000fe40000000f00 */
[----:B------:R-:W-:Y:S01]  /*4fd0*/  SHF.L.U32 R5, R3, 0x1f, RZ ;  /* 0x0000001f03057819 */ /* 0x000fe200000006ff */
[----:B0-----:R-:W-:-:S05]  /*4fe0*/  IMAD.U32 R7, RZ, RZ, UR4 ;  /* 0x00000004ff077e24 */ /* 0x001fca000f8e00ff */
[----:B------:R-:W-:Y:S02]  /*4ff0*/  LEA R13, R7, R10, 0x18 ;  /* 0x0000000a070d7211 */ /* 0x000fe400078ec0ff */
[----:B------:R-:W0:Y:S03]  /*5000*/  @!P2 LDC R10, c[0x0][0x500] ;  /* 0x00014000ff0aab82 */ /* 0x000e260000000800 */
[----:B------:R-:W-:-:S04]  /*5010*/  IMAD R12, R4, 0x8, R13 ;  /* 0x00000008040c7824 */ /* 0x000fc800078e020d */
[----:B------:R-:W1:Y:S02]  /*5020*/  SYNCS.PHASECHK.TRANS64.TRYWAIT P1, [R12+URZ+0x70], R5 ;  /* 0x000070050c0075a7 */ /* 0x000e64000802017f */
[----:B-1----:R-:W-:Y:S05]  /*5030*/  @!P1 BRA `(.L_x_110) ;  /* 0x00000014002c9947 */ /* 0x002fea0003800000 */
.L_x_142:
[----:B-1----:R-:W-:Y:S01]  /*5040*/  PRMT R5, R6, 0x9910, RZ ;  /* 0x0000991006057816 */ /* 0x002fe200000000ff */
[----:B0-----:R0:W-:Y:S03]  /*5050*/  @!P2 SYNCS.ARRIVE.TRANS64 RZ, [R12+URZ], R10 ;  /* 0x0000000a0cffa9a7 */ /* 0x0011e6000800003f */
[----:B------:R-:W-:-:S13]  /*5060*/  ISETP.NE.AND P1, PT, R5, 0x2, PT ;  /* 0x000000020500780c */ /* 0x000fda0003f25270 */
[----:B0-----:R-:W-:Y:S05]  /*5070*/  @P1 BRA `(.L_x_111) ;  /* 0x0000000000041947 */ /* 0x001fea0003800000 */
[----:B------:R-:W-:Y:S01]  /*5080*/  BPT.TRAP 0x1 ;  /* 0x000000040000795c */ /* 0x000fe20000300000 */
.L_x_111:
[----:B------:R-:W-:Y:S05]  /*5090*/  @P0 BRA `(.L_x_112) ;  /* 0x0000000000040947 */ /* 0x000fea0003800000 */
[----:B------:R-:W-:Y:S01]  /*50a0*/  BPT.TRAP 0x1 ;  /* 0x000000040000795c */ /* 0x000fe20000300000 */
.L_x_112:
[----:B------:R-:W-:Y:S01]  /*50b0*/  IMAD R5, R4, 0x8, R7 ;  /* 0x0000000804057824 */ /* 0x000fe200078e0207 */
[----:B------:R-:W-:Y:S01]  /*50c0*/  R2UR UR9, R12 ;  /* 0x000000000c0972ca */ /* 0x000fe200000e0000 */
[----:B------:R-:W-:Y:S01]  /*50d0*/  VIADD R15, R15, 0xffffffff ;  /* 0xffffffff0f0f7836 */ /* 0x000fe20000000000 */
[----:B------:R-:W-:Y:S01]  /*50e0*/  UIADD3 UR4, UP0, UR20, 0xf0, URZ ;  /* 0x000000f014047890 */ /* 0x000fe2000ff1e03f */
[----:B------:R-:W-:Y:S01]  /*50f0*/  IMAD.SHL.U32 R5, R5, 0x100, RZ ;  /* 0x0000010005057824 */ /* 0x000fe200078e00ff */
[----:B------:R-:W-:Y:S01]  /*5100*/  R2UR UR11, R11 ;  /* 0x000000000b0b72ca */ /* 0x000fe200000e0000 */
[----:B------:R-:W-:Y:S01]  /*5110*/  UIADD3 UR24, UP1, UR20, 0x1f0, URZ ;  /* 0x000001f014187890 */ /* 0x000fe2000ff3e03f */
[----:B------:R-:W-:Y:S01]  /*5120*/  R2UR UR10, R14 ;  /* 0x000000000e0a72ca */ /* 0x000fe200000e0000 */
[--C-:B------:R-:W-:Y:S01]  /*5130*/  IMAD R5, R5, 0x4, R13.reuse ;  /* 0x0000000405057824 */ /* 0x100fe200078e020d */
[----:B------:R-:W-:Y:S01]  /*5140*/  R2UR UR12, R2 ;  /* 0x00000000020c72ca */ /* 0x000fe200000e0000 */
[----:B------:R-:W-:Y:S01]  /*5150*/  IMAD R13, R4, 0x2000, R13 ;  /* 0x00002000040d7824 */ /* 0x000fe200078e020d */
[----:B------:R-:W-:Y:S01]  /*5160*/  R2UR UR18, R22 ;  /* 0x00000000161272ca */ /* 0x000fe200000e0000 */
[----:B------:R-:W-:Y:S01]  /*5170*/  VIADD R4, R4, 0x1 ;  /* 0x0000000104047836 */ /* 0x000fe20000000000 */
[----:B------:R-:W-:Y:S01]  /*5180*/  R2UR UR5, R5 ;  /* 0x00000000050572ca */ /* 0x000fe200000e0000 */
[----:B------:R-:W-:Y:S01]  /*5190*/  UIADD3.X UR25, URZ, UR21, URZ, UP1, !UPT ;  /* 0x000000153f197290 */ /* 0x000fe20008ffe43f */
[----:B------:R-:W-:Y:S01]  /*51a0*/  R2UR UR8, R13 ;  /* 0x000000000d0872ca */ /* 0x000fe200000e0000 */
[----:B------:R-:W-:Y:S01]  /*51b0*/  UMOV UR19, 0xff0000 ;  /* 0x00ff000000137882 */ /* 0x000fe20000000000 */
[----:B------:R-:W-:Y:S01]  /*51c0*/  ISETP.GT.AND P3, PT, R15, 0x1, PT ;  /* 0x000000010f00780c */ /* 0x000fe20003f64270 */
[----:B------:R-:W-:Y:S01]  /*51d0*/  UMOV UR6, 0x0 ;  /* 0x0000000000067882 */ /* 0x000fe20000000000 */
[----:B------:R-:W-:Y:S01]  /*51e0*/  UMOV UR7, 0x10000000 ;  /* 0x1000000000077882 */ /* 0x000fe20000000000 */
[----:B------:R-:W-:Y:S01]  /*51f0*/  ISETP.NE.AND P1, PT, R4, 0xe, PT ;  /* 0x0000000e0400780c */ /* 0x000fe20003f25270 */
[----:B------:R-:W-:-:S03]  /*5200*/  VIADD R14, R14, 0x20 ;  /* 0x000000200e0e7836 */ /* 0x000fc60000000000 */
[----:B------:R-:W-:Y:S02]  /*5210*/  SEL R10, RZ, 0x1, P1 ;  /* 0x00000001ff0a7807 */ /* 0x000fe40000800000 */
[----:B------:R-:W-:Y:S01]  /*5220*/  UIADD3 UR13, UR5, 0x200, URZ ;  /* 0x00000200050d7890 */ /* 0x000fe2000fffe03f */
[----:B------:R-:W-:Y:S01]  /*5230*/  SEL R4, R4, RZ, P1 ;  /* 0x000000ff04047207 */ /* 0x000fe20000800000 */
[----:B------:R-:W-:Y:S01]  /*5240*/  UIADD3.X UR5, URZ, UR21, URZ, UP0, !UPT ;  /* 0x000000153f057290 */ /* 0x000fe200087fe43f */
[----:B------:R-:W-:Y:S01]  /*5250*/  LOP3.LUT R3, R3, R10, RZ, 0x3c, !PT ;  /* 0x0000000a03037212 */ /* 0x000fe200078e3cff */
[----:B------:R-:W-:-:S03]  /*5260*/  UIADD3 UR14, UR8, 0x1c200, URZ ;  /* 0x0001c200080e7890 */ /* 0x000fc6000fffe03f */
[----:B------:R-:W-:-:S04]  /*5270*/  UMOV UR8, UR13 ;  /* 0x0000000d00087c82 */ /* 0x000fc80008000000 */
[----:B------:R0:W-:Y:S02]  /*5280*/  UTMALDG.3D.MULTICAST [UR8], [UR4], UR19, desc[UR6] ;  /* 0x00000608040073b4 */ /* 0x0001e40008011813 */
[----:B0-----:R-:W-:Y:S01]  /*5290*/  UMOV UR8, UR14 ;  /* 0x0000000e00087c82 */ /* 0x001fe20008000000 */
[----:B------:R-:W-:Y:S02]  /*52a0*/  UMOV UR11, UR18 ;  /* 0x00000012000b7c82 */ /* 0x000fe40008000000 */
[----:B------:R0:W-:Y:S02]  /*52b0*/  UTMALDG.3D [UR8], [UR24], desc[UR6] ;  /* 0x00000608180075b4 */ /* 0x0001e40008011000 */
[----:B0-----:R-:W-:Y:S05]  /*52c0*/  @P3 BRA `(.L_x_113) ;  /* 0xfffffffc00383947 */ /* 0x001fea000383ffff */
.L_x_109:
[----:B------:R-:W-:Y:S05]  /*52d0*/  BSYNC B1 ;  /* 0x0000000000017941 */ /* 0x000fea0003800000 */
.L_x_108:
[----:B------:R-:W2:Y:S01]  /*52e0*/  LDL.64 R12, [R1] ;  /* 0x00000000010c7983 */ /* 0x000ea20000100a00 */
[----:B------:R-:W-:Y:S01]  /*52f0*/  LOP3.LUT P4, RZ, R9, 0xff, RZ, 0xc0, !PT ;  /* 0x000000ff09ff7812 */ /* 0x000fe2000788c0ff */
[----:B------:R-:W-:Y:S01]  /*5300*/  VIADD R8, R8, UR40 ;  /* 0x0000002808087c36 */ /* 0x000fe20008000000 */
[----:B------:R-:W-:Y:S01]  /*5310*/  ULDC.64 UR4, c[0x0][0x650] ;  /* 0x0001940000047ab9 */ /* 0x000fe20000000a00 */
[----:B------:R-:W-:Y:S01]  /*5320*/  IMAD.U32 R5, RZ, RZ, UR40 ;  /* 0x00000028ff057e24 */ /* 0x000fe2000f8e00ff */
[----:B------:R-:W-:Y:S01]  /*5330*/  UISETP.GE.U32.AND UP0, UPT, UR40, 0xe, UPT ;  /* 0x0000000e2800788c */ /* 0x000fe2000bf06070 */
[----:B------:R-:W-:Y:S01]  /*5340*/  BSSY B1, `(.L_x_114) ;  /* 0x0000070000017945 */ /* 0x000fe20003800000 */
[----:B------:R-:W-:Y:S01]  /*5350*/  SHF.R.U32.HI R2, RZ, 0x1, R8 ;  /* 0x00000001ff027819 */ /* 0x000fe20000011608 */
[----:B------:R-:W-:Y:S01]  /*5360*/  IMAD.MOV.U32 R19, RZ, RZ, -0x1 ;  /* 0xffffffffff137424 */ /* 0x000fe200078e00ff */
[----:B------:R-:W-:Y:S01]  /*5370*/  ISETP.GT.U32.AND P1, PT, R8, 0xd, PT ;  /* 0x0000000d0800780c */ /* 0x000fe20003f24070 */
[----:B------:R-:W-:Y:S01]  /*5380*/  IMAD.MOV.U32 R22, RZ, RZ, -0x1 ;  /* 0xffffffffff167424 */ /* 0x000fe200078e00ff */
[----:B------:R-:W-:Y:S01]  /*5390*/  PLOP3.LUT P3, PT, PT, PT, UP0, 0x80, 0x0 ;  /* 0x000000000000781c */ /* 0x000fe20003f6f008 */
[----:B------:R-:W-:Y:S01]  /*53a0*/  IMAD.WIDE.U32 R2, R2, -0x6db6db6d, RZ ;  /* 0x9249249302027825 */ /* 0x000fe200078e00ff */
[----:B------:R-:W-:Y:S01]  /*53b0*/  ISETP.LT.U32.AND P1, PT, R5, 0xe, P1 ;  /* 0x0000000e0500780c */ /* 0x000fe20000f21070 */
[----:B------:R-:W0:Y:S01]  /*53c0*/  @P4 S2R R7, SR_CgaCtaId ;  /* 0x0000000000074919 */ /* 0x000e220000008800 */
[----:B------:R-:W-:Y:S01]  /*53d0*/  @P4 MOV R4, 0x400 ;  /* 0x0000040000044802 */ /* 0x000fe20000000f00 */
[----:B------:R-:W-:Y:S01]  /*53e0*/  IMAD.MOV.U32 R2, RZ, RZ, -0x1 ;  /* 0xffffffffff027424 */ /* 0x000fe200078e00ff */
[----:B------:R-:W-:-:S02]  /*53f0*/  SHF.R.U32.HI R5, RZ, 0x2, R3 ;  /* 0x00000002ff057819 */ /* 0x000fc40000011603 */
[----:B------:R-:W-:Y:S02]  /*5400*/  SEL R3, RZ, 0x1, !P1 ;  /* 0x00000001ff037807 */ /* 0x000fe40004800000 */
[----:B------:R-:W-:Y:S01]  /*5410*/  PRMT R9, RZ, 0x7610, R9 ;  /* 0x00007610ff097816 */ /* 0x000fe20000000009 */
[----:B------:R-:W-:Y:S01]  /*5420*/  IMAD R8, R5, -0xe, R8 ;  /* 0xfffffff205087824 */ /* 0x000fe200078e0208 */
[----:B------:R-:W-:Y:S02]  /*5430*/  LOP3.LUT R0, R0, R3, RZ, 0x3c, !PT ;  /* 0x0000000300007212 */ /* 0x000fe400078e3cff */
[----:B------:R-:W-:Y:S02]  /*5440*/  PRMT R3, RZ, 0x7610, R3 ;  /* 0x00007610ff037816 */ /* 0x000fe40000000003 */
[----:B------:R-:W-:Y:S02]  /*5450*/  @P3 LOP3.LUT R0, R0, 0x1, R5, 0x78, !PT ;  /* 0x0000000100003812 */ /* 0x000fe400078e7805 */
[----:B0-----:R-:W-:-:S04]  /*5460*/  @P4 LEA R4, R7, R4, 0x18 ;  /* 0x0000000407044211 */ /* 0x001fc800078ec0ff */
[----:B------:R0:W-:Y:S01]  /*5470*/  @P4 SYNCS.ARRIVE.TRANS64.A1T0 RZ, [R4+URZ+0x118], RZ ;  /* 0x000118ff04ff49a7 */ /* 0x0001e2000810003f */
[----:B--2---:R-:W-:-:S04]  /*5480*/  IADD3 R18, P4, R18, R12, RZ ;  /* 0x0000000c12127210 */ /* 0x004fc80007f9e0ff */
[----:B------:R-:W-:Y:S01]  /*5490*/  ISETP.GE.U32.AND P1, PT, R18, UR4, PT ;  /* 0x0000000412007c0c */ /* 0x000fe2000bf26070 */
[----:B------:R-:W-:-:S05]  /*54a0*/  IMAD.X R17, R17, 0x1, R23, P4 ;  /* 0x0000000111117824 */ /* 0x000fca00020e0617 */
[----:B------:R-:W-:-:S13]  /*54b0*/  ISETP.GE.U32.AND.EX P1, PT, R17, UR5, PT, P1 ;  /* 0x0000000511007c0c */ /* 0x000fda000bf26110 */
[----:B0-----:R-:W-:Y:S05]  /*54c0*/  @P1 BRA `(.L_x_115) ;  /* 0x00000004005c1947 */ /* 0x001fea0003800000 */
[----:B------:R-:W0:Y:S01]  /*54d0*/  S2R R12, SR_CTAID.X ;  /* 0x00000000000c7919 */ /* 0x000e220000002500 */
[----:B------:R-:W-:Y:S01]  /*54e0*/  ULDC.64 UR4, c[0x0][0x628] ;  /* 0x00018a0000047ab9 */ /* 0x000fe20000000a00 */
[----:B------:R-:W1:Y:S01]  /*54f0*/  LDC R13, c[0x0][0x144] ;  /* 0x00005100ff0d7b82 */ /* 0x000e620000000800 */
[----:B------:R-:W-:Y:S01]  /*5500*/  ISETP.NE.U32.AND P1, PT, RZ, UR4, PT ;  /* 0x00000004ff007c0c */ /* 0x000fe2000bf25070 */
[----:B------:R-:W2:Y:S01]  /*5510*/  S2R R10, SR_CTAID.Y ;  /* 0x00000000000a7919 */ /* 0x000ea20000002600 */
[----:B------:R-:W-:Y:S01]  /*5520*/  ULDC UR7, c[0x0][0x630] ;  /* 0x00018c0000077ab9 */ /* 0x000fe20000000800 */
[----:B------:R-:W-:Y:S01]  /*5530*/  ULDC UR8, c[0x0][0x150] ;  /* 0x0000540000087ab9 */ /* 0x000fe20000000800 */
[----:B------:R-:W-:Y:S01]  /*5540*/  ISETP.NE.AND.EX P1, PT, RZ, UR5, PT, P1 ;  /* 0x00000005ff007c0c */ /* 0x000fe2000bf25310 */
[----:B------:R-:W-:Y:S02]  /*5550*/  IMAD.MOV.U32 R2, RZ, RZ, R18 ;  /* 0x000000ffff027224 */ /* 0x000fe400078e0012 */
[----:B------:R-:W-:Y:S01]  /*5560*/  IMAD.MOV.U32 R3, RZ, RZ, R17 ;  /* 0x000000ffff037224 */ /* 0x000fe200078e0011 */
[----:B0-----:R-:W-:-:S09]  /*5570*/  I2FP.F32.U32 R14, R12 ;  /* 0x0000000c000e7245 */ /* 0x001fd20000201000 */
[----:B------:R-:W-:Y:S05]  /*5580*/  @!P1 BRA `(.L_x_116) ;  /* 0x0000000000289947 */ /* 0x000fea0003800000 */
[----:B------:R-:W-:Y:S02]  /*5590*/  ULDC UR6, c[0x0][0x634] ;  /* 0x00018d0000067ab9 */ /* 0x000fe40000000800 */
[----:B------:R-:W-:-:S05]  /*55a0*/  IADD3 R3, P1, R18, UR6, RZ ;  /* 0x0000000612037c10 */ /* 0x000fca000ff3e0ff */
[----:B------:R-:W-:-:S04]  /*55b0*/  IMAD.X R11, RZ, RZ, R17, P1 ;  /* 0x000000ffff0b7224 */ /* 0x000fc800008e0611 */
[----:B------:R-:W-:-:S04]  /*55c0*/  IMAD.WIDE.U32 R4, R11, UR4, RZ ;  /* 0x000000040b047c25 */ /* 0x000fc8000f8e00ff */
[----:B------:R-:W-:-:S04]  /*55d0*/  IMAD.WIDE.U32 R4, P1, R3, UR5, R4 ;  /* 0x0000000503047c25 */ /* 0x000fc8000f820004 */
[----:B------:R-:W-:-:S04]  /*55e0*/  IMAD.WIDE.U32 R2, R3, UR4, RZ ;  /* 0x0000000403027c25 */ /* 0x000fc8000f8e00ff */
[----:B------:R-:W-:Y:S01]  /*55f0*/  IMAD.MOV.U32 R2, RZ, RZ, R5 ;  /* 0x000000ffff027224 */ /* 0x000fe200078e0005 */
[----:B------:R-:W-:Y:S01]  /*5600*/  IADD3 RZ, P3, R3, R4, RZ ;  /* 0x0000000403ff7210 */ /* 0x000fe20007f7e0ff */
[----:B------:R-:W-:-:S04]  /*5610*/  IMAD.X R3, RZ, RZ, RZ, P1 ;  /* 0x000000ffff037224 */ /* 0x000fc800008e06ff */
[----:B------:R-:W-:-:S08]  /*5620*/  IMAD.WIDE.U32.X R2, R11, UR5, R2, P3 ;  /* 0x000000050b027c25 */ /* 0x000fd000098e0402 */
.L_x_116:
[----:B------:R-:W-:Y:S01]  /*5630*/  FMUL R14, R14, UR8 ;  /* 0x000000080e0e7c20 */ /* 0x000fe20008400000 */
[--C-:B------:R-:W-:Y:S01]  /*5640*/  SHF.R.U64 R11, R2, UR7, R3.reuse ;  /* 0x00000007020b7c19 */ /* 0x100fe20008001203 */
[----:B------:R-:W-:Y:S01]  /*5650*/  ULDC.64 UR4, c[0x0][0x620] ;  /* 0x0001880000047ab9 */ /* 0x000fe20000000a00 */
[----:B------:R-:W-:Y:S01]  /*5660*/  SHF.R.U32.HI R2, RZ, UR7, R3 ;  /* 0x00000007ff027c19 */ /* 0x000fe20008011603 */
[----:B------:R-:W-:Y:S01]  /*5670*/  IMAD.MOV.U32 R3, RZ, RZ, R17 ;  /* 0x000000ffff037224 */ /* 0x000fe200078e0011 */
[----:B------:R-:W-:Y:S01]  /*5680*/  IADD3 R15, P1, RZ, -R11, RZ ;  /* 0x8000000bff0f7210 */ /* 0x000fe20007f3e0ff */
[----:B------:R-:W0:Y:S01]  /*5690*/  F2I.U32.TRUNC.NTZ R14, R14 ;  /* 0x0000000e000e7305 */ /* 0x000e22000020f000 */
[----:B------:R-:W-:-:S03]  /*56a0*/  ULDC.64 UR6, c[0x0][0x640] ;  /* 0x0001900000067ab9 */ /* 0x000fc60000000a00 */
[----:B------:R-:W-:Y:S01]  /*56b0*/  IMAD.X R2, RZ, RZ, ~R2, P1 ;  /* 0x000000ffff027224 */ /* 0x000fe200008e0e02 */
[----:B------:R-:W-:-:S03]  /*56c0*/  ISETP.NE.U32.AND P1, PT, RZ, UR6, PT ;  /* 0x00000006ff007c0c */ /* 0x000fc6000bf25070 */
[----:B------:R-:W-:Y:S01]  /*56d0*/  IMAD R2, R2, UR4, RZ ;  /* 0x0000000402027c24 */ /* 0x000fe2000f8e02ff */
[----:B------:R-:W-:-:S03]  /*56e0*/  ISETP.NE.AND.EX P1, PT, RZ, UR7, PT, P1 ;  /* 0x00000007ff007c0c */ /* 0x000fc6000bf25310 */
[C---:B------:R-:W-:Y:S01]  /*56f0*/  IMAD R5, R15.reuse, UR5, R2 ;  /* 0x000000050f057c24 */ /* 0x040fe2000f8e0202 */
[----:B------:R-:W-:Y:S01]  /*5700*/  ULDC UR5, c[0x0][0x154] ;  /* 0x0000550000057ab9 */ /* 0x000fe20000000800 */
[----:B------:R-:W-:Y:S02]  /*5710*/  IMAD.MOV.U32 R2, RZ, RZ, R18 ;  /* 0x000000ffff027224 */ /* 0x000fe400078e0012 */
[----:B0-----:R-:W-:Y:S02]  /*5720*/  IMAD.MOV R4, RZ, RZ, -R14 ;  /* 0x000000ffff047224 */ /* 0x001fe400078e0a0e */
[----:B------:R-:W-:Y:S01]  /*5730*/  IMAD.WIDE.U32 R2, R15, UR4, R2 ;  /* 0x000000040f027c25 */ /* 0x000fe2000f8e0002 */
[----:B------:R-:W-:-:S03]  /*5740*/  ULDC UR4, c[0x0][0x618] ;  /* 0x0001860000047ab9 */ /* 0x000fc60000000800 */
[----:B-1----:R-:W-:Y:S01]  /*5750*/  IMAD R12, R13, R4, R12 ;  /* 0x000000040d0c7224 */ /* 0x002fe200078e020c */
[----:B--2---:R-:W-:Y:S01]  /*5760*/  I2FP.F32.U32 R4, R10 ;  /* 0x0000000a00047245 */ /* 0x004fe20000201000 */
[----:B------:R-:W0:Y:S01]  /*5770*/  LDC R13, c[0x0][0x148] ;  /* 0x00005200ff0d7b82 */ /* 0x000e220000000800 */
[----:B------:R-:W-:-:S03]  /*5780*/  IMAD.IADD R3, R3, 0x1, R5 ;  /* 0x0000000103037824 */ /* 0x000fc600078e0205 */
[----:B------:R-:W-:Y:S02]  /*5790*/  FMUL R4, R4, UR5 ;  /* 0x0000000504047c20 */ /* 0x000fe40008400000 */
[--C-:B------:R-:W-:Y:S02]  /*57a0*/  SHF.R.U64 R14, R2, UR4, R3.reuse ;  /* 0x00000004020e7c19 */ /* 0x100fe40008001203 */
[----:B------:R-:W-:Y:S01]  /*57b0*/  SHF.R.U32.HI R3, RZ, UR4, R3 ;  /* 0x00000004ff037c19 */ /* 0x000fe20008011603 */
[----:B------:R1:W2:Y:S01]  /*57c0*/  F2I.U32.TRUNC.NTZ R20, R4 ;  /* 0x0000000400147305 */ /* 0x0002a2000020f000 */
[----:B------:R-:W-:Y:S02]  /*57d0*/  ULDC UR4, c[0x0][0x608] ;  /* 0x0001820000047ab9 */ /* 0x000fe40000000800 */
[--C-:B------:R-:W-:Y:S02]  /*57e0*/  SHF.R.U64 R19, R14, UR4, R3.reuse ;  /* 0x000000040e137c19 */ /* 0x100fe40008001203 */
[----:B------:R-:W-:Y:S01]  /*57f0*/  SHF.R.U32.HI R2, RZ, UR4, R3 ;  /* 0x00000004ff027c19 */ /* 0x000fe20008011603 */
[----:B------:R-:W-:-:S03]  /*5800*/  ULDC UR4, c[0x0][0x658] ;  /* 0x0001960000047ab9 */ /* 0x000fc60000000800 */
[--C-:B------:R-:W-:Y:S02]  /*5810*/  SHF.R.U64 R15, R19, UR4, R2.reuse ;  /* 0x00000004130f7c19 */ /* 0x100fe40008001202 */
[----:B------:R-:W-:-:S03]  /*5820*/  SHF.R.U32.HI R21, RZ, UR4, R2 ;  /* 0x00000004ff157c19 */ /* 0x000fc60008011602 */
[----:B------:R-:W-:Y:S02]  /*5830*/  IMAD.MOV.U32 R2, RZ, RZ, R15 ;  /* 0x000000ffff027224 */ /* 0x000fe400078e000f */
[----:B------:R-:W-:Y:S01]  /*5840*/  IMAD.MOV.U32 R3, RZ, RZ, R21 ;  /* 0x000000ffff037224 */ /* 0x000fe200078e0015 */
[----:B-12---:R-:W-:Y:S06]  /*5850*/  @!P1 BRA `(.L_x_117) ;  /* 0x0000000000289947 */ /* 0x006fec0003800000 */
        /* <DEDUP_REMOVED lines=10> */
.L_x_117:
[----:B------:R-:W1:Y:S01]  /*5900*/  LDC R4, c[0x0][0x65c] ;  /* 0x00019700ff047b82 */ /* 0x000e620000000800 */
[----:B------:R-:W-:Y:S01]  /*5910*/  ULDC UR4, c[0x0][0x648] ;  /* 0x0001920000047ab9 */ /* 0x000fe20000000800 */
[----:B------:R-:W-:Y:S01]  /*5920*/  LOP3.LUT R19, R19, UR16, RZ, 0xc0, !PT ;  /* 0x0000001013137c12 */ /* 0x000fe2000f8ec0ff */
[----:B------:R-:W-:Y:S01]  /*5930*/  IMAD.MOV R20, RZ, RZ, -R20 ;  /* 0x000000ffff147224 */ /* 0x000fe200078e0a14 */
[----:B------:R-:W-:Y:S01]  /*5940*/  SHF.R.U64 R2, R2, UR4, R3 ;  /* 0x0000000402027c19 */ /* 0x000fe20008001203 */
[----:B------:R-:W-:Y:S01]  /*5950*/  ULDC UR4, c[0x0][0x638] ;  /* 0x00018e0000047ab9 */ /* 0x000fe20000000800 */
[----:B------:R-:W-:Y:S01]  /*5960*/  LOP3.LUT R14, R14, UR15, RZ, 0xc0, !PT ;  /* 0x0000000f0e0e7c12 */ /* 0x000fe2000f8ec0ff */
[----:B------:R-:W-:Y:S01]  /*5970*/  ULDC UR5, c[0x0][0x610] ;  /* 0x0001840000057ab9 */ /* 0x000fe20000000800 */
[----:B------:R-:W-:Y:S02]  /*5980*/  IMAD.MOV.U32 R3, RZ, RZ, 0x1 ;  /* 0x00000001ff037424 */ /* 0x000fe400078e00ff */
[----:B------:R-:W-:Y:S01]  /*5990*/  IMAD R19, R2, UR17, R19 ;  /* 0x0000001102137c24 */ /* 0x000fe2000f8e0213 */
[----:B-1----:R-:W-:Y:S01]  /*59a0*/  ISETP.NE.AND P1, PT, R4, 0x1, PT ;  /* 0x000000010400780c */ /* 0x002fe20003f25270 */
[----:B------:R-:W-:-:S02]  /*59b0*/  IMAD.MOV R4, RZ, RZ, -R2 ;  /* 0x000000ffff047224 */ /* 0x000fc400078e0a02 */
[----:B------:R-:W-:Y:S02]  /*59c0*/  IMAD.MOV.U32 R2, RZ, RZ, R11 ;  /* 0x000000ffff027224 */ /* 0x000fe400078e000b */
[----:B------:R-:W-:Y:S01]  /*59d0*/  IMAD R15, R4, UR4, R15 ;  /* 0x00000004040f7c24 */ /* 0x000fe2000f8e020f */
[----:B------:R-:W-:-:S03]  /*59e0*/  ULDC UR4, c[0x0][0x600] ;  /* 0x0001800000047ab9 */ /* 0x000fc60000000800 */
[----:B------:R-:W-:-:S04]  /*59f0*/  IMAD R15, R15, UR4, R14 ;  /* 0x000000040f0f7c24 */ /* 0x000fc8000f8e020e */
[----:B0-----:R-:W-:-:S04]  /*5a00*/  @P1 IMAD R12, R13, R20, R10 ;  /* 0x000000140d0c1224 */ /* 0x001fc800078e020a */
[----:B------:R-:W-:-:S05]  /*5a10*/  IMAD R12, R19, UR5, R12 ;  /* 0x00000005130c7c24 */ /* 0x000fca000f8e020c */
[----:B------:R-:W-:Y:S02]  /*5a20*/  SEL R22, R15, R12, !P1 ;  /* 0x0000000c0f167207 */ /* 0x000fe40004800000 */
[----:B------:R-:W-:-:S07]  /*5a30*/  SEL R19, R12, R15, !P1 ;  /* 0x0000000f0c137207 */ /* 0x000fce0004800000 */
.L_x_115:
[----:B------:R-:W-:Y:S05]  /*5a40*/  BSYNC B1 ;  /* 0x0000000000017941 */ /* 0x000fea0003800000 */
.L_x_114:
[----:B------:R-:W-:-:S13]  /*5a50*/  LOP3.LUT P1, RZ, R3, 0xff, RZ, 0xc0, !PT ;  /* 0x000000ff03ff7812 */ /* 0x000fda000782c0ff */
[----:B------:R-:W-:Y:S05]  /*5a60*/  @P1 BRA `(.L_x_118) ;  /* 0xfffffff400181947 */ /* 0x000fea000383ffff */
[----:B------:R-:W-:Y:S05]  /*5a70*/  BSYNC B0 ;  /* 0x0000000000007941 */ /* 0x000fea0003800000 */
.L_x_106:
[----:B------:R-:W-:-:S03]  /*5a80*/  UMOV UR4, 0xffffffff ;  /* 0xffffffff00047882 */ /* 0x000fc60000000000 */
[----:B------:R-:W-:Y:S05]  /*5a90*/  BRA.DIV UR4, `(.L_x_119) ;  /* 0x0000000a04a87947 */ /* 0x000fea000b800000 */
[----:B------:R-:W-:-:S13]  /*5aa0*/  ELECT P6, URZ, PT ;  /* 0x00000000003f782f */ /* 0x000fda00038c0000 */
.L_x_145:
[----:B------:R-:W-:Y:S04]  /*5ab0*/  BSSY B0, `(.L_x_120) ;  /* 0x0000085000007945 */ /* 0x000fe80003800000 */
[----:B------:R-:W-:Y:S05]  /*5ac0*/  @!P6 BRA `(.L_x_121) ;  /* 0x00000008000ce947 */ /* 0x000fea0003800000 */
[----:B------:R-:W-:-:S04]  /*5ad0*/  LOP3.LUT R16, R16, 0x2, RZ, 0xfc, !PT ;  /* 0x0000000210107812 */ /* 0x000fc800078efcff */
[----:B------:R-:W-:-:S13]  /*5ae0*/  ISETP.NE.AND P0, PT, R16, 0x3, PT ;  /* 0x000000031000780c */ /* 0x000fda0003f05270 */
[----:B------:R-:W-:Y:S05]  /*5af0*/  @!P0 BRA `(.L_x_122) ;  /* 0x0000000000048947 */ /* 0x000fea0003800000 */
[----:B------:R-:W-:Y:S01]  /*5b00*/  BPT.TRAP 0x1 ;  /* 0x000000040000795c */ /* 0x000fe20000300000 */
.L_x_122:
[----:B------:R-:W0:Y:S01]  /*5b10*/  S2R R3, SR_CgaCtaId ;  /* 0x0000000000037919 */ /* 0x000e220000008800 */
[----:B------:R-:W-:-:S04]  /*5b20*/  MOV R2, 0x400 ;  /* 0x0000040000027802 */ /* 0x000fc80000000f00 */
[----:B0-----:R-:W-:Y:S02]  /*5b30*/  LEA R3, R3, R2, 0x18 ;  /* 0x0000000203037211 */ /* 0x001fe400078ec0ff */
[----:B------:R-:W-:-:S03]  /*5b40*/  SHF.L.U32 R2, R0, 0x1f, RZ ;  /* 0x0000001f00027819 */ /* 0x000fc600000006ff */
[----:B------:R-:W-:-:S04]  /*5b50*/  VIADD R3, R3, 0x70 ;  /* 0x0000007003037836 */ /* 0x000fc80000000000 */
[C---:B------:R-:W-:Y:S02]  /*5b60*/  IMAD R7, R8.reuse, 0x8, R3 ;  /* 0x0000000808077824 */ /* 0x040fe400078e0203 */
[----:B------:R-:W-:Y:S02]  /*5b70*/  VIADD R8, R8, 0x1 ;  /* 0x0000000108087836 */ /* 0x000fe40000000000 */
[----:B------:R-:W0:Y:S03]  /*5b80*/  SYNCS.PHASECHK.TRANS64.TRYWAIT P0, [R7+URZ], R2 ;  /* 0x00000002070075a7 */ /* 0x000e26000800017f */
[----:B------:R-:W-:-:S04]  /*5b90*/  ISETP.NE.AND P1, PT, R8, 0xe, PT ;  /* 0x0000000e0800780c */ /* 0x000fc80003f25270 */
[----:B------:R-:W-:Y:S02]  /*5ba0*/  SEL R5, RZ, 0x1, P1 ;  /* 0x00000001ff057807 */ /* 0x000fe40000800000 */
[----:B------:R-:W-:Y:S02]  /*5bb0*/  SEL R8, R8, RZ, P1 ;  /* 0x000000ff08087207 */ /* 0x000fe40000800000 */
[----:B------:R-:W-:-:S03]  /*5bc0*/  LOP3.LUT R5, R0, R5, RZ, 0x3c, !PT ;  /* 0x0000000500057212 */ /* 0x000fc600078e3cff */
[----:B------:R-:W-:Y:S01]  /*5bd0*/  IMAD R9, R8, 0x8, R3 ;  /* 0x0000000808097824 */ /* 0x000fe200078e0203 */
[----:B------:R-:W-:Y:S01]  /*5be0*/  SHF.L.U32 R4, R5, 0x1f, RZ ;  /* 0x0000001f05047819 */ /* 0x000fe200000006ff */
[----:B0-----:R-:W-:Y:S06]  /*5bf0*/  @!P0 BRA `(.L_x_123) ;  /* 0x0000000800708947 */ /* 0x001fec0003800000 */
.L_x_146:
[----:B------:R-:W1:Y:S01]  /*5c00*/  SYNCS.PHASECHK.TRANS64.TRYWAIT P0, [R9+URZ], R4 ;  /* 0x00000004090075a7 */ /* 0x000e62000800017f */
[----:B------:R-:W-:-:S05]  /*5c10*/  VIADD R0, R8, 0x1 ;  /* 0x0000000108007836 */ /* 0x000fca0000000000 */
[----:B------:R-:W-:-:S04]  /*5c20*/  ISETP.NE.AND P1, PT, R0, 0xe, PT ;  /* 0x0000000e0000780c */ /* 0x000fc80003f25270 */
[----:B0-----:R-:W-:Y:S02]  /*5c30*/  SEL R2, RZ, 0x1, P1 ;  /* 0x00000001ff027807 */ /* 0x001fe40000800000 */
[----:B------:R-:W-:Y:S02]  /*5c40*/  SEL R0, R0, RZ, P1 ;  /* 0x000000ff00007207 */ /* 0x000fe40000800000 */
[----:B------:R-:W-:-:S03]  /*5c50*/  LOP3.LUT R7, R5, R2, RZ, 0x3c, !PT ;  /* 0x0000000205077212 */ /* 0x000fc600078e3cff */
[----:B------:R-:W-:Y:S01]  /*5c60*/  IMAD R6, R0, 0x8, R3 ;  /* 0x0000000800067824 */ /* 0x000fe200078e0203 */
[----:B------:R-:W-:Y:S01]  /*5c70*/  SHF.L.U32 R5, R7, 0x1f, RZ ;  /* 0x0000001f07057819 */ /* 0x000fe200000006ff */
[----:B-1----:R-:W-:Y:S06]  /*5c80*/  @!P0 BRA `(.L_x_124) ;  /* 0x0000000800608947 */ /* 0x002fec0003800000 */
.L_x_147:
[----:B------:R-:W1:Y:S01]  /*5c90*/  SYNCS.PHASECHK.TRANS64.TRYWAIT P0, [R6+URZ], R5 ;  /* 0x00000005060075a7 */ /* 0x000e62000800017f */
[----:B------:R-:W-:-:S05]  /*5ca0*/  VIADD R0, R0, 0x1 ;  /* 0x0000000100007836 */ /* 0x000fca0000000000 */
[----:B------:R-:W-:-:S04]  /*5cb0*/  ISETP.NE.AND P1, PT, R0, 0xe, PT ;  /* 0x0000000e0000780c */ /* 0x000fc80003f25270 */
[----:B------:R-:W-:Y:S02]  /*5cc0*/  SEL R2, RZ, 0x1, P1 ;  /* 0x00000001ff027807 */ /* 0x000fe40000800000 */
[----:B------:R-:W-:Y:S02]  /*5cd0*/  SEL R0, R0, RZ, P1 ;  /* 0x000000ff00007207 */ /* 0x000fe40000800000 */
[----:B------:R-:W-:-:S03]  /*5ce0*/  LOP3.LUT R7, R7, R2, RZ, 0x3c, !PT ;  /* 0x0000000207077212 */ /* 0x000fc600078e3cff */
[----:B0-----:R-:W-:Y:S01]  /*5cf0*/  IMAD R9, R0, 0x8, R3 ;  /* 0x0000000800097824 */ /* 0x001fe200078e0203 */
[----:B------:R-:W-:Y:S01]  /*5d00*/  SHF.L.U32 R4, R7, 0x1f, RZ ;  /* 0x0000001f07047819 */ /* 0x000fe200000006ff */
[----:B-1----:R-:W-:Y:S06]  /*5d10*/  @!P0 BRA `(.L_x_125) ;  /* 0x0000000800508947 */ /* 0x002fec0003800000 */
.L_x_148:
        /* <DEDUP_REMOVED lines=9> */
.L_x_149:
        /* <DEDUP_REMOVED lines=9> */
.L_x_150:
        /* <DEDUP_REMOVED lines=9> */
.L_x_151:
        /* <DEDUP_REMOVED lines=9> */
.L_x_152:
        /* <DEDUP_REMOVED lines=9> */
.L_x_153:
        /* <DEDUP_REMOVED lines=9> */
.L_x_154:
        /* <DEDUP_REMOVED lines=9> */
.L_x_155:
        /* <DEDUP_REMOVED lines=9> */
.L_x_156:
        /* <DEDUP_REMOVED lines=9> */
.L_x_157:
[----:B------:R-:W1:Y:S01]  /*6230*/  SYNCS.PHASECHK.TRANS64.TRYWAIT P0, [R6+URZ], R5 ;  /* 0x00000005060075a7 */ /* 0x000e62000800017f */
[----:B------:R-:W-:-:S05]  /*6240*/  VIADD R0, R0, 0x1 ;  /* 0x0000000100007836 */ /* 0x000fca0000000000 */
[----:B------:R-:W-:-:S04]  /*6250*/  ISETP.NE.AND P1, PT, R0, 0xe, PT ;  /* 0x0000000e0000780c */ /* 0x000fc80003f25270 */
[----:B------:R-:W-:Y:S02]  /*6260*/  SEL R2, RZ, 0x1, P1 ;  /* 0x00000001ff027807 */ /* 0x000fe40000800000 */
[----:B------:R-:W-:Y:S02]  /*6270*/  SEL R0, R0, RZ, P1 ;  /* 0x000000ff00007207 */ /* 0x000fe40000800000 */
[----:B------:R-:W-:Y:S01]  /*6280*/  LOP3.LUT R2, R7, R2, RZ, 0x3c, !PT ;  /* 0x0000000207027212 */ /* 0x000fe200078e3cff */
[----:B-1----:R-:W-:Y:S06]  /*6290*/  @!P0 BRA `(.L_x_135) ;  /* 0x0000000400b88947 */ /* 0x002fec0003800000 */
.L_x_158:
[----:B------:R-:W-:Y:S01]  /*62a0*/  IMAD R3, R0, 0x8, R3 ;  /* 0x0000000800037824 */ /* 0x000fe200078e0203 */
[----:B------:R-:W-:-:S07]  /*62b0*/  SHF.L.U32 R0, R2, 0x1f, RZ ;  /* 0x0000001f02007819 */ /* 0x000fce00000006ff */
.L_x_136:
[----:B--2---:R2:W4:Y:S02]  /*62c0*/  SYNCS.PHASECHK.TRANS64.TRYWAIT P0, [R3+URZ], R0 ;  /* 0x00000000030075a7 */ /* 0x004524000800017f */
[----:B----4-:R-:W-:Y:S05]  /*62d0*/  @!P0 NANOSLEEP.SYNCS 0x989680 ;  /* 0x009896800000895d */ /* 0x010fea0003900000 */
[----:B------:R-:W4:Y:S02]  /*62e0*/  @!P0 SYNCS.PHASECHK.TRANS64 P0, [R3+URZ], R0 ;  /* 0x00000000030085a7 */ /* 0x000f24000800007f */
[----:B----4-:R-:W-:Y:S05]  /*62f0*/  @!P0 BRA `(.L_x_136) ;  /* 0xfffffffc00f08947 */ /* 0x010fea000383ffff */
.L_x_121:
[----:B------:R-:W-:Y:S05]  /*6300*/  BSYNC B0 ;  /* 0x0000000000007941 */ /* 0x000fea0003800000 */
.L_x_120:
[----:B------:R-:W-:Y:S05]  /*6310*/  EXIT ;  /* 0x000000000000794d */ /* 0x000fea0003800000 */
.L_x_20:
[----:B-1----:R1:W2:Y:S02]  /*6320*/  SYNCS.PHASECHK.TRANS64.TRYWAIT P0, [R64+URZ], R3 ;  /* 0x00000003400075a7 */ /* 0x0022a4000800017f */
[----:B--2---:R-:W-:Y:S05]  /*6330*/  @!P0 NANOSLEEP.SYNCS 0x989680 ;  /* 0x009896800000895d */ /* 0x004fea0003900000 */
[----:B------:R-:W2:Y:S02]  /*6340*/  @!P0 SYNCS.PHASECHK.TRANS64 P0, [R64+URZ], R3 ;  /* 0x00000003400085a7 */ /* 0x000ea4000800007f */
[----:B--2---:R-:W-:Y:S05]  /*6350*/  @!P0 BRA `(.L_x_20) ;  /* 0xfffffffc00f08947 */ /* 0x004fea000383ffff */
[----:B------:R-:W-:Y:S05]  /*6360*/  BRA `(.L_x_137) ;  /* 0xffffffb400407947 */ /* 0x000fea000383ffff */
.L_x_25:
[----:B--2---:R2:W3:Y:S02]  /*6370*/  SYNCS.PHASECHK.TRANS64.TRYWAIT P1, [R3+URZ], R0 ;  /* 0x00000000030075a7 */ /* 0x0044e4000802017f */
[----:B---3--:R-:W-:Y:S05]  /*6380*/  @!P1 NANOSLEEP.SYNCS 0x989680 ;  /* 0x009896800000995d */ /* 0x008fea0003900000 */
[----:B------:R-:W3:Y:S02]  /*6390*/  @!P1 SYNCS.PHASECHK.TRANS64 P1, [R3+URZ], R0 ;  /* 0x00000000030095a7 */ /* 0x000ee4000802007f */
[----:B---3--:R-:W-:Y:S05]  /*63a0*/  @!P1 BRA `(.L_x_25) ;  /* 0xfffffffc00f09947 */ /* 0x008fea000383ffff */
[----:B------:R-:W-:Y:S05]  /*63b0*/  BRA `(.L_x_24) ;  /* 0xffffffb400a47947 */ /* 0x000fea000383ffff */
.L_x_30:
[----:B--2---:R-:W-:-:S04]  /*63c0*/  IMAD.U32 R5, RZ, RZ, UR4 ;  /* 0x00000004ff057e24 */ /* 0x004fc8000f8e00ff */
[----:B------:R2:W3:Y:S03]  /*63d0*/  SYNCS.PHASECHK.TRANS64.TRYWAIT P1, [R5+URZ], R4 ;  /* 0x00000004050075a7 */ /* 0x0004e6000802017f */
[----:B---3--:R-:W-:Y:S05]  /*63e0*/  @!P1 NANOSLEEP.SYNCS 0x989680 ;  /* 0x009896800000995d */ /* 0x008fea0003900000 */
[----:B------:R-:W3:Y:S02]  /*63f0*/  @!P1 SYNCS.PHASECHK.TRANS64 P1, [R5+URZ], R4 ;  /* 0x00000004050095a7 */ /* 0x000ee4000802007f */
[----:B---3--:R-:W-:Y:S05]  /*6400*/  @!P1 BRA `(.L_x_30) ;  /* 0xfffffffc00ec9947 */ /* 0x008fea000383ffff */
[----:B------:R-:W-:Y:S05]  /*6410*/  BRA `(.L_x_29) ;  /* 0xffffffb8005c7947 */ /* 0x000fea000383ffff */
.L_x_38:
[----:B-1----:R1:W2:Y:S02]  /*6420*/  SYNCS.PHASECHK.TRANS64.TRYWAIT P0, [R64+URZ+0x10], R3 ;  /* 0x00001003400075a7 */ /* 0x0022a4000800017f */
[----:B--2---:R-:W-:Y:S05]  /*6430*/  @!P0 NANOSLEEP.SYNCS 0x989680 ;  /* 0x009896800000895d */ /* 0x004fea0003900000 */
[----:B------:R-:W2:Y:S02]  /*6440*/  @!P0 SYNCS.PHASECHK.TRANS64 P0, [R64+URZ+0x10], R3 ;  /* 0x00001003400085a7 */ /* 0x000ea4000800007f */
[----:B--2---:R-:W-:Y:S05]  /*6450*/  @!P0 BRA `(.L_x_38) ;  /* 0xfffffffc00f08947 */ /* 0x004fea000383ffff */
[----:B------:R-:W-:Y:S05]  /*6460*/  BRA `(.L_x_138) ;  /* 0xffffffbc00b47947 */ /* 0x000fea000383ffff */
.L_x_107:
[----:B------:R-:W-:Y:S01]  /*6470*/  BSSY B1, `(.L_x_139) ;  /* 0x0000006000017945 */ /* 0x000fe20003800000 */
[----:B------:R-:W-:-:S07]  /*6480*/  IMAD.MOV.U32 R15, RZ, RZ, -0x1 ;  /* 0xffffffffff0f7424 */ /* 0x000fce00078e00ff */
[----:B---3-5:R-:W-:Y:S05]  /*6490*/  WARPSYNC.COLLECTIVE R15, `(.L_x_140) ;  /* 0x000000000f0c7348 */ /* 0x028fea0003c00000 */
[----:B------:R-:W-:Y:S02]  /*64a0*/  ELECT P6, UR62, PT ;  /* 0x00000000003e782f */ /* 0x000fe400038c0000 */
[----:B------:R-:W-:Y:S01]  /*64b0*/  MOV R14, UR62 ;  /* 0x0000003e000e7c02 */ /* 0x000fe20008000f00 */
[----:B---3-5:R-:W-:Y:S10]  /*64c0*/  ENDCOLLECTIVE ;  /* 0x000000000000791b */ /* 0x028ff40003800000 */
.L_x_140:
[----:B------:R-:W-:Y:S05]  /*64d0*/  BSYNC B1 ;  /* 0x0000000000017941 */ /* 0x000fea0003800000 */
.L_x_139:
[----:B------:R-:W-:Y:S05]  /*64e0*/  BRA `(.L_x_141) ;  /* 0xffffffe800847947 */ /* 0x000fea000383ffff */
.L_x_110:
[----:B-1----:R1:W2:Y:S02]  /*64f0*/  SYNCS.PHASECHK.TRANS64.TRYWAIT P1, [R12+URZ+0x70], R5 ;  /* 0x000070050c0075a7 */ /* 0x0022a4000802017f */
[----:B--2---:R-:W-:Y:S05]  /*6500*/  @!P1 NANOSLEEP.SYNCS 0x989680 ;  /* 0x009896800000995d */ /* 0x004fea0003900000 */
[----:B------:R-:W2:Y:S02]  /*6510*/  @!P1 SYNCS.PHASECHK.TRANS64 P1, [R12+URZ+0x70], R5 ;  /* 0x000070050c0095a7 */ /* 0x000ea4000802007f */
[----:B--2---:R-:W-:Y:S05]  /*6520*/  @!P1 BRA `(.L_x_110) ;  /* 0xfffffffc00f09947 */ /* 0x004fea000383ffff */
[----:B------:R-:W-:Y:S05]  /*6530*/  BRA `(.L_x_142) ;  /* 0xffffffe800c07947 */ /* 0x000fea000383ffff */
.L_x_119:
[----:B------:R-:W-:Y:S01]  /*6540*/  BSSY B0, `(.L_x_143) ;  /* 0x0000006000007945 */ /* 0x000fe20003800000 */
[----:B------:R-:W-:-:S07]  /*6550*/  IMAD.MOV.U32 R15, RZ, RZ, -0x1 ;  /* 0xffffffffff0f7424 */ /* 0x000fce00078e00ff */
[----:B---3-5:R-:W-:Y:S05]  /*6560*/  WARPSYNC.COLLECTIVE R15, `(.L_x_144) ;  /* 0x000000000f0c7348 */ /* 0x028fea0003c00000 */
[----:B------:R-:W-:Y:S02]  /*6570*/  ELECT P6, UR62, PT ;  /* 0x00000000003e782f */ /* 0x000fe400038c0000 */
[----:B------:R-:W-:Y:S01]  /*6580*/  MOV R14, UR62 ;  /* 0x0000003e000e7c02 */ /* 0x000fe20008000f00 */
[----:B---3-5:R-:W-:Y:S10]  /*6590*/  ENDCOLLECTIVE ;  /* 0x000000000000791b */ /* 0x028ff40003800000 */
.L_x_144:
[----:B------:R-:W-:Y:S05]  /*65a0*/  BSYNC B0 ;  /* 0x0000000000007941 */ /* 0x000fea0003800000 */
.L_x_143:
[----:B------:R-:W-:Y:S05]  /*65b0*/  BRA `(.L_x_145) ;  /* 0xfffffff4003c7947 */ /* 0x000fea000383ffff */
.L_x_123:
[----:B0-----:R0:W1:Y:S02]  /*65c0*/  SYNCS.PHASECHK.TRANS64.TRYWAIT P0, [R7+URZ], R2 ;  /* 0x00000002070075a7 */ /* 0x001064000800017f */
[----:B-1----:R-:W-:Y:S05]  /*65d0*/  @!P0 NANOSLEEP.SYNCS 0x989680 ;  /* 0x009896800000895d */ /* 0x002fea0003900000 */
[----:B------:R-:W1:Y:S02]  /*65e0*/  @!P0 SYNCS.PHASECHK.TRANS64 P0, [R7+URZ], R2 ;  /* 0x00000002070085a7 */ /* 0x000e64000800007f */
[----:B-1----:R-:W-:Y:S05]  /*65f0*/  @!P0 BRA `(.L_x_123) ;  /* 0xfffffffc00f08947 */ /* 0x002fea000383ffff */
[----:B------:R-:W-:Y:S05]  /*6600*/  BRA `(.L_x_146) ;  /* 0xfffffff4007c7947 */ /* 0x000fea000383ffff */
.L_x_124:
[----:B0-----:R0:W1:Y:S02]  /*6610*/  SYNCS.PHASECHK.TRANS64.TRYWAIT P0, [R9+URZ], R4 ;  /* 0x00000004090075a7 */ /* 0x001064000800017f */
[----:B-1----:R-:W-:Y:S05]  /*6620*/  @!P0 NANOSLEEP.SYNCS 0x989680 ;  /* 0x009896800000895d */ /* 0x002fea0003900000 */
[----:B------:R-:W1:Y:S02]  /*6630*/  @!P0 SYNCS.PHASECHK.TRANS64 P0, [R9+URZ], R4 ;  /* 0x00000004090085a7 */ /* 0x000e64000800007f */
[----:B-1----:R-:W-:Y:S05]  /*6640*/  @!P0 BRA `(.L_x_124) ;  /* 0xfffffffc00f08947 */ /* 0x002fea000383ffff */
[----:B------:R-:W-:Y:S05]  /*6650*/  BRA `(.L_x_147) ;  /* 0xfffffff4008c7947 */ /* 0x000fea000383ffff */
.L_x_125:
[----:B0-----:R0:W1:Y:S02]  /*6660*/  SYNCS.PHASECHK.TRANS64.TRYWAIT P0, [R6+URZ], R5 ;  /* 0x00000005060075a7 */ /* 0x001064000800017f */
[----:B-1----:R-:W-:Y:S05]  /*6670*/  @!P0 NANOSLEEP.SYNCS 0x989680 ;  /* 0x009896800000895d */ /* 0x002fea0003900000 */
[----:B------:R-:W1:Y:S02]  /*6680*/  @!P0 SYNCS.PHASECHK.TRANS64 P0, [R6+URZ], R5 ;  /* 0x00000005060085a7 */ /* 0x000e64000800007f */
[----:B-1----:R-:W-:Y:S05]  /*6690*/  @!P0 BRA `(.L_x_125) ;  /* 0xfffffffc00f08947 */ /* 0x002fea000383ffff */
[----:B------:R-:W-:Y:S05]  /*66a0*/  BRA `(.L_x_148) ;  /* 0xfffffff4009c7947 */ /* 0x000fea000383ffff */
.L_x_126:
[----:B0-----:R0:W1:Y:S02]  /*66b0*/  SYNCS.PHASECHK.TRANS64.TRYWAIT P0, [R9+URZ], R4 ;  /* 0x00000004090075a7 */ /* 0x001064000800017f */
[----:B-1----:R-:W-:Y:S05]  /*66c0*/  @!P0 NANOSLEEP.SYNCS 0x989680 ;  /* 0x009896800000895d */ /* 0x002fea0003900000 */
[----:B------:R-:W1:Y:S02]  /*66d0*/  @!P0 SYNCS.PHASECHK.TRANS64 P0, [R9+URZ], R4 ;  /* 0x00000004090085a7 */ /* 0x000e64000800007f */
[----:B-1----:R-:W-:Y:S05]  /*66e0*/  @!P0 BRA `(.L_x_126) ;  /* 0xfffffffc00f08947 */ /* 0x002fea000383ffff */
[----:B------:R-:W-:Y:S05]  /*66f0*/  BRA `(.L_x_149) ;  /* 0xfffffff400ac7947 */ /* 0x000fea000383ffff */
.L_x_127:
[----:B0-----:R0:W1:Y:S02]  /*6700*/  SYNCS.PHASECHK.TRANS64.TRYWAIT P0, [R6+URZ], R5 ;  /* 0x00000005060075a7 */ /* 0x001064000800017f */
[----:B-1----:R-:W-:Y:S05]  /*6710*/  @!P0 NANOSLEEP.SYNCS 0x989680 ;  /* 0x009896800000895d */ /* 0x002fea0003900000 */
[----:B------:R-:W1:Y:S02]  /*6720*/  @!P0 SYNCS.PHASECHK.TRANS64 P0, [R6+URZ], R5 ;  /* 0x00000005060085a7 */ /* 0x000e64000800007f */
[----:B-1----:R-:W-:Y:S05]  /*6730*/  @!P0 BRA `(.L_x_127) ;  /* 0xfffffffc00f08947 */ /* 0x002fea000383ffff */
[----:B------:R-:W-:Y:S05]  /*6740*/  BRA `(.L_x_150) ;  /* 0xfffffff400bc7947 */ /* 0x000fea000383ffff */
.L_x_128:
[----:B0-----:R0:W1:Y:S02]  /*6750*/  SYNCS.PHASECHK.TRANS64.TRYWAIT P0, [R9+URZ], R4 ;  /* 0x00000004090075a7 */ /* 0x001064000800017f */
[----:B-1----:R-:W-:Y:S05]  /*6760*/  @!P0 NANOSLEEP.SYNCS 0x989680 ;  /* 0x009896800000895d */ /* 0x002fea0003900000 */
[----:B------:R-:W1:Y:S02]  /*6770*/  @!P0 SYNCS.PHASECHK.TRANS64 P0, [R9+URZ], R4 ;  /* 0x00000004090085a7 */ /* 0x000e64000800007f */
[----:B-1----:R-:W-:Y:S05]  /*6780*/  @!P0 BRA `(.L_x_128) ;  /* 0xfffffffc00f08947 */ /* 0x002fea000383ffff */
[----:B------:R-:W-:Y:S05]  /*6790*/  BRA `(.L_x_151) ;  /* 0xfffffff400cc7947 */ /* 0x000fea000383ffff */
.L_x_129:
[----:B0-----:R0:W1:Y:S02]  /*67a0*/  SYNCS.PHASECHK.TRANS64.TRYWAIT P0, [R6+URZ], R5 ;  /* 0x00000005060075a7 */ /* 0x001064000800017f */
[----:B-1----:R-:W-:Y:S05]  /*67b0*/  @!P0 NANOSLEEP.SYNCS 0x989680 ;  /* 0x009896800000895d */ /* 0x002fea0003900000 */
[----:B------:R-:W1:Y:S02]  /*67c0*/  @!P0 SYNCS.PHASECHK.TRANS64 P0, [R6+URZ], R5 ;  /* 0x00000005060085a7 */ /* 0x000e64000800007f */
[----:B-1----:R-:W-:Y:S05]  /*67d0*/  @!P0 BRA `(.L_x_129) ;  /* 0xfffffffc00f08947 */ /* 0x002fea000383ffff */
[----:B------:R-:W-:Y:S05]  /*67e0*/  BRA `(.L_x_152) ;  /* 0xfffffff400dc7947 */ /* 0x000fea000383ffff */
.L_x_130:
[----:B0-----:R0:W1:Y:S02]  /*67f0*/  SYNCS.PHASECHK.TRANS64.TRYWAIT P0, [R9+URZ], R4 ;  /* 0x00000004090075a7 */ /* 0x001064000800017f */
[----:B-1----:R-:W-:Y:S05]  /*6800*/  @!P0 NANOSLEEP.SYNCS 0x989680 ;  /* 0x009896800000895d */ /* 0x002fea0003900000 */
[----:B------:R-:W1:Y:S02]  /*6810*/  @!P0 SYNCS.PHASECHK.TRANS64 P0, [R9+URZ], R4 ;  /* 0x00000004090085a7 */ /* 0x000e64000800007f */
[----:B-1----:R-:W-:Y:S05]  /*6820*/  @!P0 BRA `(.L_x_130) ;  /* 0xfffffffc00f08947 */ /* 0x002fea000383ffff */
[----:B------:R-:W-:Y:S05]  /*6830*/  BRA `(.L_x_153) ;  /* 0xfffffff400ec7947 */ /* 0x000fea000383ffff */
.L_x_131:
[----:B0-----:R0:W1:Y:S02]  /*6840*/  SYNCS.PHASECHK.TRANS64.TRYWAIT P0, [R6+URZ], R5 ;  /* 0x00000005060075a7 */ /* 0x001064000800017f */
[----:B-1----:R-:W-:Y:S05]  /*6850*/  @!P0 NANOSLEEP.SYNCS 0x989680 ;  /* 0x009896800000895d */ /* 0x002fea0003900000 */
[----:B------:R-:W1:Y:S02]  /*6860*/  @!P0 SYNCS.PHASECHK.TRANS64 P0, [R6+URZ], R5 ;  /* 0x00000005060085a7 */ /* 0x000e64000800007f */
[----:B-1----:R-:W-:Y:S05]  /*6870*/  @!P0 BRA `(.L_x_131) ;  /* 0xfffffffc00f08947 */ /* 0x002fea000383ffff */
[----:B------:R-:W-:Y:S05]  /*6880*/  BRA `(.L_x_154) ;  /* 0xfffffff400fc7947 */ /* 0x000fea000383ffff */
.L_x_132:
[----:B0-----:R0:W1:Y:S02]  /*6890*/  SYNCS.PHASECHK.TRANS64.TRYWAIT P0, [R9+URZ], R4 ;  /* 0x00000004090075a7 */ /* 0x001064000800017f */
[----:B-1----:R-:W-:Y:S05]  /*68a0*/  @!P0 NANOSLEEP.SYNCS 0x989680 ;  /* 0x009896800000895d */ /* 0x002fea0003900000 */
[----:B------:R-:W1:Y:S02]  /*68b0*/  @!P0 SYNCS.PHASECHK.TRANS64 P0, [R9+URZ], R4 ;  /* 0x00000004090085a7 */ /* 0x000e64000800007f */
[----:B-1----:R-:W-:Y:S05]  /*68c0*/  @!P0 BRA `(.L_x_132) ;  /* 0xfffffffc00f08947 */ /* 0x002fea000383ffff */
[----:B------:R-:W-:Y:S05]  /*68d0*/  BRA `(.L_x_155) ;  /* 0xfffffff8000c7947 */ /* 0x000fea000383ffff */
.L_x_133:
[----:B0-----:R0:W1:Y:S02]  /*68e0*/  SYNCS.PHASECHK.TRANS64.TRYWAIT P0, [R6+URZ], R5 ;  /* 0x00000005060075a7 */ /* 0x001064000800017f */
[----:B-1----:R-:W-:Y:S05]  /*68f0*/  @!P0 NANOSLEEP.SYNCS 0x989680 ;  /* 0x009896800000895d */ /* 0x002fea0003900000 */
[----:B------:R-:W1:Y:S02]  /*6900*/  @!P0 SYNCS.PHASECHK.TRANS64 P0, [R6+URZ], R5 ;  /* 0x00000005060085a7 */ /* 0x000e64000800007f */
[----:B-1----:R-:W-:Y:S05]  /*6910*/  @!P0 BRA `(.L_x_133) ;  /* 0xfffffffc00f08947 */ /* 0x002fea000383ffff */
[----:B------:R-:W-:Y:S05]  /*6920*/  BRA `(.L_x_156) ;  /* 0xfffffff8001c7947 */ /* 0x000fea000383ffff */
.L_x_134:
[----:B0-----:R0:W1:Y:S02]  /*6930*/  SYNCS.PHASECHK.TRANS64.TRYWAIT P0, [R9+URZ], R4 ;  /* 0x00000004090075a7 */ /* 0x001064000800017f */
[----:B-1----:R-:W-:Y:S05]  /*6940*/  @!P0 NANOSLEEP.SYNCS 0x989680 ;  /* 0x009896800000895d */ /* 0x002fea0003900000 */
[----:B------:R-:W1:Y:S02]  /*6950*/  @!P0 SYNCS.PHASECHK.TRANS64 P0, [R9+URZ], R4 ;  /* 0x00000004090085a7 */ /* 0x000e64000800007f */
[----:B-1----:R-:W-:Y:S05]  /*6960*/  @!P0 BRA `(.L_x_134) ;  /* 0xfffffffc00f08947 */ /* 0x002fea000383ffff */
[----:B------:R-:W-:Y:S05]  /*6970*/  BRA `(.L_x_157) ;  /* 0xfffffff8002c7947 */ /* 0x000fea000383ffff */
.L_x_135:
[----:B-1----:R1:W2:Y:S02]  /*6980*/  SYNCS.PHASECHK.TRANS64.TRYWAIT P0, [R6+URZ], R5 ;  /* 0x00000005060075a7 */ /* 0x0022a4000800017f */
[----:B--2---:R-:W-:Y:S05]  /*6990*/  @!P0 NANOSLEEP.SYNCS 0x989680 ;  /* 0x009896800000895d */ /* 0x004fea0003900000 */
[----:B------:R-:W2:Y:S02]  /*69a0*/  @!P0 SYNCS.PHASECHK.TRANS64 P0, [R6+URZ], R5 ;  /* 0x00000005060085a7 */ /* 0x000ea4000800007f */
[----:B--2---:R-:W-:Y:S05]  /*69b0*/  @!P0 BRA `(.L_x_135) ;  /* 0xfffffffc00f08947 */ /* 0x004fea000383ffff */
[----:B------:R-:W-:Y:S05]  /*69c0*/  BRA `(.L_x_158) ;  /* 0xfffffff800347947 */ /* 0x000fea000383ffff */
.L_x_159:
[----:B------:R-:W-:-:S00]  /*69d0*/  BRA `(.L_x_159) ;  /* 0xfffffffc00fc7947 */ /* 0x000fc0000383ffff */
[----:B------:R-:W-:-:S00]  /*69e0*/  NOP ;  /* 0x0000000000007918 */ /* 0x000fc00000000000 */
        /* <DEDUP_REMOVED lines=9> */
.L_x_160:


//--------------------- .nv.global.init           --------------------------
	.section	.nv.global.init,"aw",@progbits
.nv.global.init:
	.type		$str$22,@object
	.size		$str$22,($str$23 - $str$22)
$str$22:
        /*0000*/ 	.byte	0x6b, 0x5f, 0x74, 0x69, 0x6c, 0x65, 0x5f, 0x63, 0x6f, 0x75, 0x6e, 0x74, 0x20, 0x3e, 0x3d, 0x20
        /*0010*/ 	.byte	0x31, 0x00
	.type		$str$23,@object
	.size		$str$23,(__unnamed_1 - $str$23)
$str$23:
        /*0012*/ 	.byte	0x2f, 0x74, 0x6d, 0x70, 0x2f, 0x63, 0x75, 0x74, 0x6c, 0x61, 0x73, 0x73, 0x5f, 0x73, 0x77, 0x65
        /*0022*/ 	.byte	0x65, 0x70, 0x5f, 0x73, 0x72, 0x63, 0x2f, 0x69, 0x6e, 0x63, 0x6c, 0x75, 0x64, 0x65, 0x2f, 0x63
        /*0032*/ 	.byte	0x75, 0x74, 0x6c, 0x61, 0x73, 0x73, 0x2f, 0x67, 0x65, 0x6d, 0x6d, 0x2f, 0x63, 0x6f, 0x6c, 0x6c
        /*0042*/ 	.byte	0x65, 0x63, 0x74, 0x69, 0x76, 0x65, 0x2f, 0x73, 0x6d, 0x39, 0x30, 0x5f, 0x6d, 0x6d, 0x61, 0x5f
        /*0052*/ 	.byte	0x74, 0x6d, 0x61, 0x5f, 0x67, 0x6d, 0x6d, 0x61, 0x5f, 0x73, 0x73, 0x5f, 0x77, 0x61, 0x72, 0x70
        /*0062*/ 	.byte	0x73, 0x70, 0x65, 0x63, 0x69, 0x61, 0x6c, 0x69, 0x7a, 0x65, 0x64, 0x2e, 0x68, 0x70, 0x70, 0x00
	.type		__unnamed_1,@object
	.size		__unnamed_1,(.L_0 - __unnamed_1)
__unnamed_1:
        /*0072*/ 	.byte	0x76, 0x6f, 0x69, 0x64, 0x20, 0x63, 0x75, 0x74, 0x6c, 0x61, 0x73, 0x73, 0x3a, 0x3a, 0x67, 0x65
        /* <DEDUP_REMOVED lines=177> */
        /*0b92*/ 	.byte	0x79, 0x5d, 0x00
.L_0:


//--------------------- .nv.shared._ZN7cutlass13device_kernelINS_4gemm6kernel13GemmUniversalIN4cute5tupleIJiiiiEEENS1_10collective13CollectiveMmaINS1_34MainloopSm90TmaGmmaWarpSpecializedILi14ENS5_IJNS4_1CILi1EEENSA_ILi8EEESB_EEENS1_32KernelTmaWarpSpecializedPingpongEEENS5_IJNSA_ILi64EEESG_NSA_ILi32EEEEEENS_10tfloat32_tENS5_IJlSB_lEEESJ_SK_NS4_8TiledMMAINS4_8MMA_AtomIJNS4_4SM904GMMA29MMA_64x64x8_F32TF32TF32_SS_TNILNSO_7ScaleInE1ELSQ_1EEEEEENS4_6LayoutINS5_IJSB_SB_SB_EEENS5_IJNSA_ILi0EEESV_SV_EEEEENS5_IJNS4_10UnderscoreESY_SY_EEEEENS4_23SM90_TMA_LOAD_MULTICASTENS4_14ComposedLayoutINS4_7SwizzleILi3ELi4ELi3EEENS4_18smem_ptr_flag_bitsILi32EEENST_INS5_IJSC_SH_EEENS5_IJSH_SB_EEEEEEEvNS4_8identityENS4_13SM90_TMA_LOADES1A_vS1B_EENS_8epilogue10collective6detail29Sm90TmaWarpSpecializedAdapterINS1F_15DefaultEpilogueISJ_SK_SK_NS1E_6thread17LinearCombinationISJ_Li1EffLNS1J_9ScaleType4KindE0ELNS_15FloatRoundStyleE2ESJ_EENS1_15EpilogueDefaultEEEEEvvEEEEvNT_6ParamsE --------------------------
	.section	.nv.shared._ZN7cutlass13device_kernelINS_4gemm6kernel13GemmUniversalIN4cute5tupleIJiiiiEEENS1_10collective13CollectiveMmaINS1_34MainloopSm90TmaGmmaWarpSpecializedILi14ENS5_IJNS4_1CILi1EEENSA_ILi8EEESB_EEENS1_32KernelTmaWarpSpecializedPingpongEEENS5_IJNSA_ILi64EEESG_NSA_ILi32EEEEEENS_10tfloat32_tENS5_IJlSB_lEEESJ_SK_NS4_8TiledMMAINS4_8MMA_AtomIJNS4_4SM904GMMA29MMA_64x64x8_F32TF32TF32_SS_TNILNSO_7ScaleInE1ELSQ_1EEEEEENS4_6LayoutINS5_IJSB_SB_SB_EEENS5_IJNSA_ILi0EEESV_SV_EEEEENS5_IJNS4_10UnderscoreESY_SY_EEEEENS4_23SM90_TMA_LOAD_MULTICASTENS4_14ComposedLayoutINS4_7SwizzleILi3ELi4ELi3EEENS4_18smem_ptr_flag_bitsILi32EEENST_INS5_IJSC_SH_EEENS5_IJSH_SB_EEEEEEEvNS4_8identityENS4_13SM90_TMA_LOADES1A_vS1B_EENS_8epilogue10collective6detail29Sm90TmaWarpSpecializedAdapterINS1F_15DefaultEpilogueISJ_SK_SK_NS1E_6thread17LinearCombinationISJ_Li1EffLNS1J_9ScaleType4KindE0ELNS_15FloatRoundStyleE2ESJ_EENS1_15EpilogueDefaultEEEEEvvEEEEvNT_6ParamsE,"aw",@nobits
	.sectionflags	@""
	.align	16
	.zero		1024


//--------------------- .nv.shared.reserved.0     --------------------------
	.section	.nv.shared.reserved.0,"aw",@nobits
	.weak		__nv_reservedSMEM_offset_0_alias
	.size		__nv_reservedSMEM_offset_0_alias, 0, 0
	.other		__nv_reservedSMEM_offset_0_alias,@"STO_CUDA_RESERVED_SHARED STV_DEFAULT"
__nv_reservedSMEM_offset_0_alias:
	.zero		0


//--------------------- .nv.global                --------------------------
	.section	.nv.global,"aw",@nobits
.nv.global:
	.type		_ZN40_INTERNAL_f7ea4014_4_k_cu_bac4aae8_223784cute1_E,@object
	.size		_ZN40_INTERNAL_f7ea4014_4_k_cu_bac4aae8_223784cute1_E,(_ZN40_INTERNAL_f7ea4014_4_k_cu_bac4aae8_223784cuda3std3__45__cpo6cbeginE - _ZN40_INTERNAL_f7ea4014_4_k_cu_bac4aae8_223784cute1_E)
_ZN40_INTERNAL_f7ea4014_4_k_cu_bac4aae8_223784cute1_E:
	.zero		1
	.type		_ZN40_INTERNAL_f7ea4014_4_k_cu_bac4aae8_223784cuda3std3__45__cpo6cbeginE,@object
	.size		_ZN40_INTERNAL_f7ea4014_4_k_cu_bac4aae8_223784cuda3std3__45__cpo6cbeginE,(_ZN40_INTERNAL_f7ea4014_4_k_cu_bac4aae8_223784cuda3std3__48in_placeE - _ZN40_INTERNAL_f7ea4014_4_k_cu_bac4aae8_223784cuda3std3__45__cpo6cbeginE)
_ZN40_INTERNAL_f7ea4014_4_k_cu_bac4aae8_223784cuda3std3__45__cpo6cbeginE:
	.zero		1
	.type		_ZN40_INTERNAL_f7ea4014_4_k_cu_bac4aae8_223784cuda3std3__48in_placeE,@object
	.size		_ZN40_INTERNAL_f7ea4014_4_k_cu_bac4aae8_223784cuda3std3__48in_placeE,(_ZN40_INTERNAL_f7ea4014_4_k_cu_bac4aae8_223784cuda3std6ranges3__45__cpo9iter_moveE - _ZN40_INTERNAL_f7ea4014_4_k_cu_bac4aae8_223784cuda3std3__48in_placeE)
_ZN40_INTERNAL_f7ea4014_4_k_cu_bac4aae8_223784cuda3std3__48in_placeE:
	.zero		1
	.type		_ZN40_INTERNAL_f7ea4014_4_k_cu_bac4aae8_223784cuda3std6ranges3__45__cpo9iter_moveE,@object
	.size		_ZN40_INTERNAL_f7ea4014_4_k_cu_bac4aae8_223784cuda3std6ranges3__45__cpo9iter_moveE,(_ZN40_INTERNAL_f7ea4014_4_k_cu_bac4aae8_223784cuda3std3__45__cpo5beginE - _ZN40_INTERNAL_f7ea4014_4_k_cu_bac4aae8_223784cuda3std6ranges3__45__cpo9iter_moveE)
_ZN40_INTERNAL_f7ea4014_4_k_cu_bac4aae8_223784cuda3std6ranges3__45__cpo9iter_moveE:
	.zero		1
	.type		_ZN40_INTERNAL_f7ea4014_4_k_cu_bac4aae8_223784cuda3std3__45__cpo5beginE,@object
	.size		_ZN40_INTERNAL_f7ea4014_4_k_cu_bac4aae8_223784cuda3std3__45__cpo5beginE,(_ZN40_INTERNAL_f7ea4014_4_k_cu_bac4aae8_223784cuda3std3__442_GLOBAL__N__f7ea4014_4_k_cu_bac4aae8_223786ignoreE - _ZN40_INTERNAL_f7ea4014_4_k_cu_bac4aae8_223784cuda3std3__45__cpo5beginE)
_ZN40_INTERNAL_f7ea4014_4_k_cu_bac4aae8_223784cuda3std3__45__cpo5beginE:
	.zero		1
	.type		_ZN40_INTERNAL_f7ea4014_4_k_cu_bac4aae8_223784cuda3std3__442_GLOBAL__N__f7ea4014_4_k_cu_bac4aae8_223786ignoreE,@object
	.size		_ZN40_INTERNAL_f7ea4014_4_k_cu_bac4aae8_223784cuda3std3__442_GLOBAL__N__f7ea4014_4_k_cu_bac4aae8_223786ignoreE,(_ZN40_INTERNAL_f7ea4014_4_k_cu_bac4aae8_223784cute7productE - _ZN40_INTERNAL_f7ea4014_4_k_cu_bac4aae8_223784cuda3std3__442_GLOBAL__N__f7ea4014_4_k_cu_bac4aae8_223786ignoreE)
_ZN40_INTERNAL_f7ea4014_4_k_cu_bac4aae8_223784cuda3std3__442_GLOBAL__N__f7ea4014_4_k_cu_bac4aae8_223786ignoreE:
	.zero		1
	.type		_ZN40_INTERNAL_f7ea4014_4_k_cu_bac4aae8_223784cute7productE,@object
	.size		_ZN40_INTERNAL_f7ea4014_4_k_cu_bac4aae8_223784cute7productE,(_ZN40_INTERNAL_f7ea4014_4_k_cu_bac4aae8_223784cuda3std3__45__cpo3endE - _ZN40_INTERNAL_f7ea4014_4_k_cu_bac4aae8_223784cute7productE)
_ZN40_INTERNAL_f7ea4014_4_k_cu_bac4aae8_223784cute7productE:
	.zero		1
	.type		_ZN40_INTERNAL_f7ea4014_4_k_cu_bac4aae8_223784cuda3std3__45__cpo3endE,@object
	.size		_ZN40_INTERNAL_f7ea4014_4_k_cu_bac4aae8_223784cuda3std3__45__cpo3endE,(_ZN40_INTERNAL_f7ea4014_4_k_cu_bac4aae8_223784cuda3std3__419piecewise_constructE - _ZN40_INTERNAL_f7ea4014_4_k_cu_bac4aae8_223784cuda3std3__45__cpo3endE)
_ZN40_INTERNAL_f7ea4014_4_k_cu_bac4aae8_223784cuda3std3__45__cpo3endE:
	.zero		1
	.type		_ZN40_INTERNAL_f7ea4014_4_k_cu_bac4aae8_223784cuda3std3__419piecewise_constructE,@object
	.size		_ZN40_INTERNAL_f7ea4014_4_k_cu_bac4aae8_223784cuda3std3__419piecewise_constructE,(_ZN40_INTERNAL_f7ea4014_4_k_cu_bac4aae8_223784cuda3std3__45__cpo4cendE - _ZN40_INTERNAL_f7ea4014_4_k_cu_bac4aae8_223784cuda3std3__419piecewise_constructE)
_ZN40_INTERNAL_f7ea4014_4_k_cu_bac4aae8_223784cuda3std3__419piecewise_constructE:
	.zero		1
	.type		_ZN40_INTERNAL_f7ea4014_4_k_cu_bac4aae8_223784cuda3std3__45__cpo4cendE,@object
	.size		_ZN40_INTERNAL_f7ea4014_4_k_cu_bac4aae8_223784cuda3std3__45__cpo4cendE,(_ZN40_INTERNAL_f7ea4014_4_k_cu_bac4aae8_223784cuda3std6ranges3__45__cpo4swapE - _ZN40_INTERNAL_f7ea4014_4_k_cu_bac4aae8_223784cuda3std3__45__cpo4cendE)
_ZN40_INTERNAL_f7ea4014_4_k_cu_bac4aae8_223784cuda3std3__45__cpo4cendE:
	.zero		1
	.type		_ZN40_INTERNAL_f7ea4014_4_k_cu_bac4aae8_223784cuda3std6ranges3__45__cpo4swapE,@object
	.size		_ZN40_INTERNAL_f7ea4014_4_k_cu_bac4aae8_223784cuda3std6ranges3__45__cpo4swapE,(.L_8 - _ZN40_INTERNAL_f7ea4014_4_k_cu_bac4aae8_223784cuda3std6ranges3__45__cpo4swapE)
_ZN40_INTERNAL_f7ea4014_4_k_cu_bac4aae8_223784cuda3std6ranges3__45__cpo4swapE:
	.zero		1
.L_8:


//--------------------- .nv.constant0._ZN7cutlass13device_kernelINS_4gemm6kernel13GemmUniversalIN4cute5tupleIJiiiiEEENS1_10collective13CollectiveMmaINS1_34MainloopSm90TmaGmmaWarpSpecializedILi14ENS5_IJNS4_1CILi1EEENSA_ILi8EEESB_EEENS1_32KernelTmaWarpSpecializedPingpongEEENS5_IJNSA_ILi64EEESG_NSA_ILi32EEEEEENS_10tfloat32_tENS5_IJlSB_lEEESJ_SK_NS4_8TiledMMAINS4_8MMA_AtomIJNS4_4SM904GMMA29MMA_64x64x8_F32TF32TF32_SS_TNILNSO_7ScaleInE1ELSQ_1EEEEEENS4_6LayoutINS5_IJSB_SB_SB_EEENS5_IJNSA_ILi0EEESV_SV_EEEEENS5_IJNS4_10UnderscoreESY_SY_EEEEENS4_23SM90_TMA_LOAD_MULTICASTENS4_14ComposedLayoutINS4_7SwizzleILi3ELi4ELi3EEENS4_18smem_ptr_flag_bitsILi32EEENST_INS5_IJSC_SH_EEENS5_IJSH_SB_EEEEEEEvNS4_8identityENS4_13SM90_TMA_LOADES1A_vS1B_EENS_8epilogue10collective6detail29Sm90TmaWarpSpecializedAdapterINS1F_15DefaultEpilogueISJ_SK_SK_NS1E_6thread17LinearCombinationISJ_Li1EffLNS1J_9ScaleType4KindE0ELNS_15FloatRoundStyleE2ESJ_EENS1_15EpilogueDefaultEEEEEvvEEEEvNT_6ParamsE --------------------------
	.section	.nv.constant0._ZN7cutlass13device_kernelINS_4gemm6kernel13GemmUniversalIN4cute5tupleIJiiiiEEENS1_10collective13CollectiveMmaINS1_34MainloopSm90TmaGmmaWarpSpecializedILi14ENS5_IJNS4_1CILi1EEENSA_ILi8EEESB_EEENS1_32KernelTmaWarpSpecializedPingpongEEENS5_IJNSA_ILi64EEESG_NSA_ILi32EEEEEENS_10tfloat32_tENS5_IJlSB_lEEESJ_SK_NS4_8TiledMMAINS4_8MMA_AtomIJNS4_4SM904GMMA29MMA_64x64x8_F32TF32TF32_SS_TNILNSO_7ScaleInE1ELSQ_1EEEEEENS4_6LayoutINS5_IJSB_SB_SB_EEENS5_IJNSA_ILi0EEESV_SV_EEEEENS5_IJNS4_10UnderscoreESY_SY_EEEEENS4_23SM90_TMA_LOAD_MULTICASTENS4_14ComposedLayoutINS4_7SwizzleILi3ELi4ELi3EEENS4_18smem_ptr_flag_bitsILi32EEENST_INS5_IJSC_SH_EEENS5_IJSH_SB_EEEEEEEvNS4_8identityENS4_13SM90_TMA_LOADES1A_vS1B_EENS_8epilogue10collective6detail29Sm90TmaWarpSpecializedAdapterINS1F_15DefaultEpilogueISJ_SK_SK_NS1E_6thread17LinearCombinationISJ_Li1EffLNS1J_9ScaleType4KindE0ELNS_15FloatRoundStyleE2ESJ_EENS1_15EpilogueDefaultEEEEEvvEEEEvNT_6ParamsE,"a",@progbits
	.sectionflags	@""
	.align	4
.nv.constant0._ZN7cutlass13device_kernelINS_4gemm6kernel13GemmUniversalIN4cute5tupleIJiiiiEEENS1_10collective13CollectiveMmaINS1_34MainloopSm90TmaGmmaWarpSpecializedILi14ENS5_IJNS4_1CILi1EEENSA_ILi8EEESB_EEENS1_32KernelTmaWarpSpecializedPingpongEEENS5_IJNSA_ILi64EEESG_NSA_ILi32EEEEEENS_10tfloat32_tENS5_IJlSB_lEEESJ_SK_NS4_8TiledMMAINS4_8MMA_AtomIJNS4_4SM904GMMA29MMA_64x64x8_F32TF32TF32_SS_TNILNSO_7ScaleInE1ELSQ_1EEEEEENS4_6LayoutINS5_IJSB_SB_SB_EEENS5_IJNSA_ILi0EEESV_SV_EEEEENS5_IJNS4_10UnderscoreESY_SY_EEEEENS4_23SM90_TMA_LOAD_MULTICASTENS4_14ComposedLayoutINS4_7SwizzleILi3ELi4ELi3EEENS4_18smem_ptr_flag_bitsILi32EEENST_INS5_IJSC_SH_EEENS5_IJSH_SB_EEEEEEEvNS4_8identityENS4_13SM90_TMA_LOADES1A_vS1B_EENS_8epilogue10collective6detail29Sm90TmaWarpSpecializedAdapterINS1F_15DefaultEpilogueISJ_SK_SK_NS1E_6thread17LinearCombinationISJ_Li1EffLNS1J_9ScaleType4KindE0ELNS_15FloatRoundStyleE2ESJ_EENS1_15EpilogueDefaultEEEEEvvEEEEvNT_6ParamsE:
	.zero		1664


//--------------------- SYMBOLS --------------------------

	.type		.nv.reservedSmem.offset0,@object
	.size		.nv.reservedSmem.offset0,0x4
	.type		__assertfail,@function
